	.headerflags	@"EF_CUDA_TEXMODE_UNIFIED EF_CUDA_64BIT_ADDRESS EF_CUDA_ACCELERATORS EF_CUDA_SM90 EF_CUDA_VIRTUAL_SM(EF_CUDA_SM90)"
	.elftype	@"ET_EXEC"


//--------------------- .nv.info                  --------------------------
	.section	.nv.info,"",@"SHT_CUDA_INFO"
	.align	4


	//----- nvinfo : EIATTR_REGCOUNT
	.align		4
        /*0000*/ 	.byte	0x04, 0x2f
        /*0002*/ 	.short	(.L_1 - .L_0)
	.align		4
.L_0:
        /*0004*/ 	.word	index@(triton_poi_fused_max_pool2d_with_indices_13)
        /*0008*/ 	.word	0x00000060


	//----- nvinfo : EIATTR_MIN_STACK_SIZE
	.align		4
.L_1:
        /*000c*/ 	.byte	0x04, 0x12
        /*000e*/ 	.short	(.L_3 - .L_2)
	.align		4
.L_2:
        /*0010*/ 	.word	index@(triton_poi_fused_max_pool2d_with_indices_13)
        /*0014*/ 	.word	0x00000000


	//----- nvinfo : EIATTR_FRAME_SIZE
	.align		4
.L_3:
        /*0018*/ 	.byte	0x04, 0x11
        /*001a*/ 	.short	(.L_5 - .L_4)
	.align		4
.L_4:
        /*001c*/ 	.word	index@(triton_poi_fused_max_pool2d_with_indices_13)
        /*0020*/ 	.word	0x00000000


	//----- nvinfo : EIATTR_MIN_STACK_SIZE
	.align		4
.L_5:
        /*0024*/ 	.byte	0x04, 0x12
        /*0026*/ 	.short	(.L_7 - .L_6)
	.align		4
.L_6:
        /*0028*/ 	.word	index@(triton_poi_fused_max_pool2d_with_indices_13)
        /*002c*/ 	.word	0x00000000
.L_7:


//--------------------- .nv.info.triton_poi_fused_max_pool2d_with_indices_13 --------------------------
	.section	.nv.info.triton_poi_fused_max_pool2d_with_indices_13,"",@"SHT_CUDA_INFO"
	.sectionflags	@""
	.align	4


	//----- nvinfo : EIATTR_CUDA_API_VERSION
	.align		4
        /*0000*/ 	.byte	0x04, 0x37
        /*0002*/ 	.short	(.L_9 - .L_8)
.L_8:
        /*0004*/ 	.word	0x0000007c


	//----- nvinfo : EIATTR_KPARAM_INFO
	.align		4
.L_9:
        /*0008*/ 	.byte	0x04, 0x17
        /*000a*/ 	.short	(.L_11 - .L_10)
.L_10:
        /*000c*/ 	.word	0x00000000
        /*0010*/ 	.short	0x0003
        /*0012*/ 	.short	0x0014
        /*0014*/ 	.byte	0x00, 0xf0, 0x11, 0x00


	//----- nvinfo : EIATTR_KPARAM_INFO
	.align		4
.L_11:
        /*0018*/ 	.byte	0x04, 0x17
        /*001a*/ 	.short	(.L_13 - .L_12)
.L_12:
        /*001c*/ 	.word	0x00000000
        /*0020*/ 	.short	0x0002
        /*0022*/ 	.short	0x0010
        /*0024*/ 	.byte	0x00, 0xf0, 0x11, 0x00


	//----- nvinfo : EIATTR_KPARAM_INFO
	.align		4
.L_13:
        /*0028*/ 	.byte	0x04, 0x17
        /*002a*/ 	.short	(.L_15 - .L_14)
.L_14:
        /*002c*/ 	.word	0x00000000
        /*0030*/ 	.short	0x0001
        /*0032*/ 	.short	0x0008
        /*0034*/ 	.byte	0x00, 0xf4, 0x21, 0x00


	//----- nvinfo : EIATTR_KPARAM_INFO
	.align		4
.L_15:
        /*0038*/ 	.byte	0x04, 0x17
        /*003a*/ 	.short	(.L_17 - .L_16)
.L_16:
        /*003c*/ 	.word	0x00000000
        /*0040*/ 	.short	0x0000
        /*0042*/ 	.short	0x0000
        /*0044*/ 	.byte	0x00, 0xf4, 0x21, 0x00


	//----- nvinfo : EIATTR_SPARSE_MMA_MASK
	.align		4
.L_17:
        /*0048*/ 	.byte	0x03, 0x50
        /*004a*/ 	.short	0x0000


	//----- nvinfo : EIATTR_MAXREG_COUNT
	.align		4
        /*004c*/ 	.byte	0x03, 0x1b
        /*004e*/ 	.short	0x00ff


	//----- nvinfo : EIATTR_EXIT_INSTR_OFFSETS
	.align		4
        /*0050*/ 	.byte	0x04, 0x1c
        /*0052*/ 	.short	(.L_19 - .L_18)


	//   ....[0]....
.L_18:
        /*0054*/ 	.word	0x00002150


	//   ....[1]....
        /*0058*/ 	.word	0x000021a0


	//----- nvinfo : EIATTR_REQNTID
	.align		4
.L_19:
        /*005c*/ 	.byte	0x04, 0x10
        /*005e*/ 	.short	(.L_21 - .L_20)
.L_20:
        /*0060*/ 	.word	0x00000080
        /*0064*/ 	.word	0x00000001
        /*0068*/ 	.word	0x00000001


	//----- nvinfo : EIATTR_CBANK_PARAM_SIZE
	.align		4
.L_21:
        /*006c*/ 	.byte	0x03, 0x19
        /*006e*/ 	.short	0x0018


	//----- nvinfo : EIATTR_PARAM_CBANK
	.align		4
        /*0070*/ 	.byte	0x04, 0x0a
        /*0072*/ 	.short	(.L_23 - .L_22)
	.align		4
.L_22:
        /*0074*/ 	.word	index@(.nv.constant0.triton_poi_fused_max_pool2d_with_indices_13)
        /*0078*/ 	.short	0x0210
        /*007a*/ 	.short	0x0018


	//----- nvinfo : EIATTR_SW_WAR
	.align		4
.L_23:
        /*007c*/ 	.byte	0x04, 0x36
        /*007e*/ 	.short	(.L_25 - .L_24)
.L_24:
        /*0080*/ 	.word	0x00000008
.L_25:


//--------------------- .nv.callgraph             --------------------------
	.section	.nv.callgraph,"",@"SHT_CUDA_CALLGRAPH"
	.align	4
	.sectionentsize	8
	.align		4
        /*0000*/ 	.word	0x00000000
	.align		4
        /*0004*/ 	.word	0xffffffff
	.align		4
        /*0008*/ 	.word	0x00000000
	.align		4
        /*000c*/ 	.word	0xfffffffe
	.align		4
        /*0010*/ 	.word	0x00000000
	.align		4
        /*0014*/ 	.word	0xfffffffd
	.align		4
        /*0018*/ 	.word	0x00000000
	.align		4
        /*001c*/ 	.word	0xfffffffc


//--------------------- .text.triton_poi_fused_max_pool2d_with_indices_13 --------------------------
	.section	.text.triton_poi_fused_max_pool2d_with_indices_13,"ax",@progbits
	.sectionflags	@"SHF_BARRIERS=1"
	.align	128
        .global         triton_poi_fused_max_pool2d_with_indices_13
        .type           triton_poi_fused_max_pool2d_with_indices_13,@function
        .size           triton_poi_fused_max_pool2d_with_indices_13,(.L_x_1 - triton_poi_fused_max_pool2d_with_indices_13)
        .other          triton_poi_fused_max_pool2d_with_indices_13,@"STO_CUDA_ENTRY STV_DEFAULT"
triton_poi_fused_max_pool2d_with_indices_13:
.text.triton_poi_fused_max_pool2d_with_indices_13:
[----:B------:R-:W0:Y:S01]  /*0000*/  LDC R1, c[0x0][0x28] ;  /* 0x00000a00ff017b82 */ /* 0x000e220000000800 */
[----:B------:R-:W1:Y:S07]  /*0010*/  S2R R2, SR_CTAID.X ;  /* 0x0000000000027919 */ /* 0x000e6e0000002500 */
[----:B------:R-:W2:Y:S01]  /*0020*/  LDC.64 R44, c[0x0][0x210] ;  /* 0x00008400ff2c7b82 */ /* 0x000ea20000000a00 */
[----:B------:R-:W-:Y:S01]  /*0030*/  IMAD.MOV.U32 R82, RZ, RZ, RZ ;  /* 0x000000ffff527224 */ /* 0x000fe200078e00ff */
[----:B------:R-:W-:Y:S01]  /*0040*/  CS2R R8, SRZ ;  /* 0x0000000000087805 */ /* 0x000fe2000001ff00 */
[----:B------:R-:W3:Y:S01]  /*0050*/  S2R R5, SR_TID.X ;  /* 0x0000000000057919 */ /* 0x000ee20000002100 */
[----:B------:R-:W-:Y:S01]  /*0060*/  ULDC.64 UR6, c[0x0][0x208] ;  /* 0x0000820000067ab9 */ /* 0x000fe20000000a00 */
[----:B------:R-:W-:-:S02]  /*0070*/  CS2R R80, SRZ ;  /* 0x0000000000507805 */ /* 0x000fc4000001ff00 */
[----:B------:R-:W-:Y:S01]  /*0080*/  CS2R R78, SRZ ;  /* 0x00000000004e7805 */ /* 0x000fe2000001ff00 */
[----:B------:R-:W4:Y:S01]  /*0090*/  S2R R0, SR_CTAID.Y ;  /* 0x0000000000007919 */ /* 0x000f220000002600 */
[----:B-1----:R-:W-:-:S05]  /*00a0*/  IMAD.SHL.U32 R2, R2, 0x10, RZ ;  /* 0x0000001002027824 */ /* 0x002fca00078e00ff */
[----:B---3--:R-:W-:Y:S01]  /*00b0*/  LOP3.LUT R3, R2, 0xf, R5, 0xf8, !PT ;  /* 0x0000000f02037812 */ /* 0x008fe200078ef805 */
[----:B----4-:R-:W-:-:S03]  /*00c0*/  IMAD.SHL.U32 R6, R0, 0x40, RZ ;  /* 0x0000004000067824 */ /* 0x010fc600078e00ff */
[C---:B------:R-:W-:Y:S01]  /*00d0*/  ISETP.GE.AND P0, PT, R3.reuse, 0x9, PT ;  /* 0x000000090300780c */ /* 0x040fe20003f06270 */
[----:B------:R-:W-:-:S05]  /*00e0*/  IMAD.HI R4, R3, 0x55555556, RZ ;  /* 0x5555555603047827 */ /* 0x000fca00078e02ff */
[----:B------:R-:W-:-:S05]  /*00f0*/  LEA.HI R4, R4, R4, RZ, 0x1 ;  /* 0x0000000404047211 */ /* 0x000fca00078f08ff */
[----:B------:R-:W-:Y:S01]  /*0100*/  IMAD R7, R4, -0x3, R3 ;  /* 0xfffffffd04077824 */ /* 0x000fe200078e0203 */
[----:B------:R-:W-:-:S03]  /*0110*/  SHF.R.U32.HI R3, RZ, 0x4, R5 ;  /* 0x00000004ff037819 */ /* 0x000fc60000011605 */
[----:B------:R-:W-:Y:S01]  /*0120*/  IMAD R7, R4, 0x7, R7 ;  /* 0x0000000704077824 */ /* 0x000fe200078e0207 */
[----:B------:R-:W-:-:S03]  /*0130*/  SGXT.U32 R3, R3, 0x3 ;  /* 0x000000030303781a */ /* 0x000fc60000000000 */
[----:B------:R-:W-:Y:S01]  /*0140*/  IMAD.SHL.U32 R85, R7, 0x2, RZ ;  /* 0x0000000207557824 */ /* 0x000fe200078e00ff */
[----:B------:R-:W-:Y:S02]  /*0150*/  LOP3.LUT R10, R6, R3, RZ, 0xfc, !PT ;  /* 0x00000003060a7212 */ /* 0x000fe400078efcff */
[----:B------:R-:W-:Y:S01]  /*0160*/  LOP3.LUT R14, R6, 0x8, R3, 0xfe, !PT ;  /* 0x00000008060e7812 */ /* 0x000fe200078efe03 */
[----:B------:R-:W-:Y:S02]  /*0170*/  VIADD R28, R85, 0x1 ;  /* 0x00000001551c7836 */ /* 0x000fe40000000000 */
[C---:B------:R-:W-:Y:S02]  /*0180*/  IMAD R13, R10.reuse, 0x31, R85 ;  /* 0x000000310a0d7824 */ /* 0x040fe400078e0255 */
[----:B------:R-:W-:Y:S02]  /*0190*/  IMAD R19, R10, 0x31, R28 ;  /* 0x000000310a137824 */ /* 0x000fe400078e021c */
[----:B--2---:R-:W-:-:S04]  /*01a0*/  IMAD.WIDE R12, R13, 0x4, R44 ;  /* 0x000000040d0c7825 */ /* 0x004fc800078e022c */
[----:B------:R-:W-:Y:S01]  /*01b0*/  IMAD.WIDE R18, R19, 0x4, R44 ;  /* 0x0000000413127825 */ /* 0x000fe200078e022c */
[----:B------:R-:W2:Y:S03]  /*01c0*/  @!P0 LDG.E.EL R9, desc[UR6][R12.64] ;  /* 0x000000060c098981 */ /* 0x000ea6000c2e1900 */
[----:B------:R-:W-:Y:S01]  /*01d0*/  VIADD R4, R85, 0x2 ;  /* 0x0000000255047836 */ /* 0x000fe20000000000 */
[----:B------:R-:W2:Y:S01]  /*01e0*/  @!P0 LDG.E.EL R82, desc[UR6][R18.64] ;  /* 0x0000000612528981 */ /* 0x000ea2000c2e1900 */
[----:B------:R-:W-:Y:S02]  /*01f0*/  IMAD R17, R14, 0x31, R85 ;  /* 0x000000310e117824 */ /* 0x000fe400078e0255 */
[----:B------:R-:W-:Y:S02]  /*0200*/  IMAD R23, R10, 0x31, R4 ;  /* 0x000000310a177824 */ /* 0x000fe400078e0204 */
[----:B------:R-:W-:-:S02]  /*0210*/  IMAD R21, R14, 0x31, R28 ;  /* 0x000000310e157824 */ /* 0x000fc400078e021c */
[----:B------:R-:W-:-:S04]  /*0220*/  IMAD.WIDE R22, R23, 0x4, R44 ;  /* 0x0000000417167825 */ /* 0x000fc800078e022c */
[--C-:B------:R-:W-:Y:S01]  /*0230*/  IMAD.WIDE R16, R17, 0x4, R44.reuse ;  /* 0x0000000411107825 */ /* 0x100fe200078e022c */
[----:B------:R1:W3:Y:S03]  /*0240*/  @!P0 LDG.E.EL R81, desc[UR6][R22.64] ;  /* 0x0000000616518981 */ /* 0x0002e6000c2e1900 */
[----:B------:R-:W-:Y:S01]  /*0250*/  IMAD.WIDE R20, R21, 0x4, R44 ;  /* 0x0000000415147825 */ /* 0x000fe200078e022c */
[----:B------:R-:W4:Y:S04]  /*0260*/  @!P0 LDG.E.EL R80, desc[UR6][R16.64] ;  /* 0x0000000610508981 */ /* 0x000f28000c2e1900 */
[----:B------:R5:W4:Y:S01]  /*0270*/  @!P0 LDG.E.EL R79, desc[UR6][R20.64] ;  /* 0x00000006144f8981 */ /* 0x000b22000c2e1900 */
[----:B------:R-:W-:-:S02]  /*0280*/  VIADD R26, R85, 0x7 ;  /* 0x00000007551a7836 */ /* 0x000fc40000000000 */
[C---:B------:R-:W-:Y:S02]  /*0290*/  IMAD R11, R10.reuse, 0x31, RZ ;  /* 0x000000310a0b7824 */ /* 0x040fe400078e02ff */
[----:B------:R-:W-:Y:S02]  /*02a0*/  IMAD R25, R10, 0x31, R26 ;  /* 0x000000310a197824 */ /* 0x000fe400078e021a */
[----:B-1----:R-:W-:Y:S01]  /*02b0*/  IMAD R23, R14, 0x31, R4 ;  /* 0x000000310e177824 */ /* 0x002fe200078e0204 */
[----:B------:R-:W-:Y:S01]  /*02c0*/  CS2R R76, SRZ ;  /* 0x00000000004c7805 */ /* 0x000fe2000001ff00 */
[----:B------:R-:W-:Y:S02]  /*02d0*/  VIADD R83, R11, 0x620 ;  /* 0x000006200b537836 */ /* 0x000fe40000000000 */
[----:B------:R-:W-:-:S04]  /*02e0*/  IMAD.WIDE R24, R25, 0x4, R44 ;  /* 0x0000000419187825 */ /* 0x000fc800078e022c */
[----:B------:R-:W-:Y:S01]  /*02f0*/  IMAD.WIDE R22, R23, 0x4, R44 ;  /* 0x0000000417167825 */ /* 0x000fe200078e022c */
[----:B------:R-:W2:Y:S03]  /*0300*/  @!P0 LDG.E.EL R78, desc[UR6][R24.64] ;  /* 0x00000006184e8981 */ /* 0x000ea6000c2e1900 */
[----:B0----5:R-:W-:Y:S01]  /*0310*/  IMAD.IADD R21, R85, 0x1, R83 ;  /* 0x0000000155157824 */ /* 0x021fe200078e0253 */
[----:B------:R0:W5:Y:S01]  /*0320*/  @!P0 LDG.E.EL R76, desc[UR6][R22.64] ;  /* 0x00000006164c8981 */ /* 0x000162000c2e1900 */
[C---:B------:R-:W-:Y:S01]  /*0330*/  VIADD R84, R11.reuse, 0x498 ;  /* 0x000004980b547836 */ /* 0x040fe20000000000 */
[----:B------:R-:W-:Y:S01]  /*0340*/  CS2R R64, SRZ ;  /* 0x0000000000407805 */ /* 0x000fe2000001ff00 */
[----:B------:R-:W-:Y:S02]  /*0350*/  VIADD R13, R11, 0x310 ;  /* 0x000003100b0d7836 */ /* 0x000fe40000000000 */
[----:B------:R-:W-:Y:S01]  /*0360*/  IMAD.WIDE R20, R21, 0x4, R44 ;  /* 0x0000000415147825 */ /* 0x000fe200078e022c */
[----:B------:R-:W-:-:S03]  /*0370*/  CS2R R66, SRZ ;  /* 0x0000000000427805 */ /* 0x000fc6000001ff00 */
[C---:B------:R-:W-:Y:S01]  /*0380*/  IMAD.IADD R19, R85.reuse, 0x1, R84 ;  /* 0x0000000155137824 */ /* 0x040fe200078e0254 */
[----:B------:R1:W2:Y:S01]  /*0390*/  @!P0 LDG.E.EL R65, desc[UR6][R20.64] ;  /* 0x0000000614418981 */ /* 0x0002a2000c2e1900 */
[C---:B------:R-:W-:Y:S02]  /*03a0*/  VIADD R52, R85.reuse, 0x8 ;  /* 0x0000000855347836 */ /* 0x040fe40000000000 */
[----:B------:R-:W-:Y:S01]  /*03b0*/  IMAD.IADD R17, R85, 0x1, R13 ;  /* 0x0000000155117824 */ /* 0x000fe200078e020d */
[----:B------:R-:W-:Y:S01]  /*03c0*/  CS2R R74, SRZ ;  /* 0x00000000004a7805 */ /* 0x000fe2000001ff00 */
[----:B------:R-:W-:-:S04]  /*03d0*/  IMAD.WIDE R18, R19, 0x4, R44 ;  /* 0x0000000413127825 */ /* 0x000fc800078e022c */
[----:B0-----:R-:W-:Y:S01]  /*03e0*/  IMAD R23, R10, 0x31, R52 ;  /* 0x000000310a177824 */ /* 0x001fe200078e0234 */
[----:B------:R0:W2:Y:S01]  /*03f0*/  @!P0 LDG.E.EL R66, desc[UR6][R18.64] ;  /* 0x0000000612428981 */ /* 0x0000a2000c2e1900 */
[----:B-1----:R-:W-:Y:S02]  /*0400*/  IMAD R21, R14, 0x31, R26 ;  /* 0x000000310e157824 */ /* 0x002fe400078e021a */
[----:B------:R-:W-:-:S04]  /*0410*/  IMAD.WIDE R16, R17, 0x4, R44 ;  /* 0x0000000411107825 */ /* 0x000fc800078e022c */
[----:B------:R-:W-:Y:S01]  /*0420*/  VIADD R7, R11, 0x7a8 ;  /* 0x000007a80b077836 */ /* 0x000fe20000000000 */
[----:B------:R1:W2:Y:S01]  /*0430*/  @!P0 LDG.E.EL R74, desc[UR6][R16.64] ;  /* 0x00000006104a8981 */ /* 0x0002a2000c2e1900 */
[----:B------:R-:W-:-:S04]  /*0440*/  IMAD.WIDE R22, R23, 0x4, R44 ;  /* 0x0000000417167825 */ /* 0x000fc800078e022c */
[----:B------:R-:W-:Y:S01]  /*0450*/  IMAD.WIDE R20, R21, 0x4, R44 ;  /* 0x0000000415147825 */ /* 0x000fe200078e022c */
[----:B------:R-:W-:Y:S01]  /*0460*/  CS2R R72, SRZ ;  /* 0x0000000000487805 */ /* 0x000fe2000001ff00 */
[----:B------:R-:W2:Y:S02]  /*0470*/  @!P0 LDG.E.EL R77, desc[UR6][R22.64] ;  /* 0x00000006164d8981 */ /* 0x000ea4000c2e1900 */
[----:B0-----:R-:W-:Y:S02]  /*0480*/  IMAD.IADD R19, R13, 0x1, R28 ;  /* 0x000000010d137824 */ /* 0x001fe400078e021c */
[----:B-1----:R-:W-:Y:S01]  /*0490*/  IMAD.IADD R17, R85, 0x1, R7 ;  /* 0x0000000155117824 */ /* 0x002fe200078e0207 */
[----:B------:R0:W2:Y:S01]  /*04a0*/  @!P0 LDG.E.EL R75, desc[UR6][R20.64] ;  /* 0x00000006144b8981 */ /* 0x0000a2000c2e1900 */
[----:B------:R-:W-:Y:S01]  /*04b0*/  IMAD.WIDE R18, R19, 0x4, R44 ;  /* 0x0000000413127825 */ /* 0x000fe200078e022c */
[----:B------:R-:W-:-:S03]  /*04c0*/  CS2R R62, SRZ ;  /* 0x00000000003e7805 */ /* 0x000fc6000001ff00 */
[----:B------:R-:W-:Y:S01]  /*04d0*/  IMAD.WIDE R16, R17, 0x4, R44 ;  /* 0x0000000411107825 */ /* 0x000fe200078e022c */
[----:B------:R-:W2:Y:S03]  /*04e0*/  @!P0 LDG.E.EL R73, desc[UR6][R18.64] ;  /* 0x0000000612498981 */ /* 0x000ea6000c2e1900 */
[----:B------:R-:W-:Y:S01]  /*04f0*/  VIADD R57, R85, 0x9 ;  /* 0x0000000955397836 */ /* 0x000fe20000000000 */
[----:B------:R1:W2:Y:S03]  /*0500*/  @!P0 LDG.E.EL R63, desc[UR6][R16.64] ;  /* 0x00000006103f8981 */ /* 0x0002a6000c2e1900 */
[----:B------:R-:W-:Y:S01]  /*0510*/  IMAD R25, R10, 0x31, R57 ;  /* 0x000000310a197824 */ /* 0x000fe200078e0239 */
[----:B------:R-:W-:Y:S01]  /*0520*/  CS2R R70, SRZ ;  /* 0x0000000000467805 */ /* 0x000fe2000001ff00 */
[----:B0-----:R-:W-:-:S02]  /*0530*/  IMAD.IADD R21, R13, 0x1, R4 ;  /* 0x000000010d157824 */ /* 0x001fc400078e0204 */
[----:B------:R-:W-:-:S04]  /*0540*/  IMAD.WIDE R24, R25, 0x4, R44 ;  /* 0x0000000419187825 */ /* 0x000fc800078e022c */
[----:B-1----:R-:W-:Y:S01]  /*0550*/  IMAD R17, R14, 0x31, R52 ;  /* 0x000000310e117824 */ /* 0x002fe200078e0234 */
[----:B------:R0:W2:Y:S03]  /*0560*/  @!P0 LDG.E.EL R72, desc[UR6][R24.64] ;  /* 0x0000000618488981 */ /* 0x0000a6000c2e1900 */
[----:B------:R-:W-:Y:S01]  /*0570*/  IMAD.WIDE R16, R17, 0x4, R44 ;  /* 0x0000000411107825 */ /* 0x000fe200078e022c */
[----:B------:R-:W-:-:S03]  /*0580*/  CS2R R68, SRZ ;  /* 0x0000000000447805 */ /* 0x000fc6000001ff00 */
[----:B------:R-:W-:Y:S01]  /*0590*/  IMAD.WIDE R20, R21, 0x4, R44 ;  /* 0x0000000415147825 */ /* 0x000fe200078e022c */
[----:B------:R1:W2:Y:S03]  /*05a0*/  @!P0 LDG.E.EL R70, desc[UR6][R16.64] ;  /* 0x0000000610468981 */ /* 0x0002a6000c2e1900 */
[----:B------:R-:W-:Y:S01]  /*05b0*/  VIADD R56, R85, 0xe ;  /* 0x0000000e55387836 */ /* 0x000fe20000000000 */
[----:B------:R-:W2:Y:S01]  /*05c0*/  @!P0 LDG.E.EL R68, desc[UR6][R20.64] ;  /* 0x0000000614448981 */ /* 0x000ea2000c2e1900 */
[----:B------:R-:W-:Y:S02]  /*05d0*/  IMAD R23, R14, 0x31, R57 ;  /* 0x000000310e177824 */ /* 0x000fe400078e0239 */
[----:B0-----:R-:W-:Y:S02]  /*05e0*/  IMAD R25, R10, 0x31, R56 ;  /* 0x000000310a197824 */ /* 0x001fe400078e0238 */
[----:B------:R-:W-:-:S04]  /*05f0*/  IMAD.WIDE R22, R23, 0x4, R44 ;  /* 0x0000000417167825 */ /* 0x000fc800078e022c */
[----:B------:R-:W-:Y:S01]  /*0600*/  IMAD.WIDE R24, R25, 0x4, R44 ;  /* 0x0000000419187825 */ /* 0x000fe200078e022c */
[----:B------:R0:W2:Y:S03]  /*0610*/  @!P0 LDG.E.EL R69, desc[UR6][R22.64] ;  /* 0x0000000616458981 */ /* 0x0000a6000c2e1900 */
[----:B------:R-:W-:Y:S01]  /*0620*/  VIADD R12, R11, 0x930 ;  /* 0x000009300b0c7836 */ /* 0x000fe20000000000 */
[----:B------:R-:W2:Y:S01]  /*0630*/  @!P0 LDG.E.EL R71, desc[UR6][R24.64] ;  /* 0x0000000618478981 */ /* 0x000ea2000c2e1900 */
[----:B-1----:R-:W-:Y:S02]  /*0640*/  IMAD.IADD R17, R13, 0x1, R26 ;  /* 0x000000010d117824 */ /* 0x002fe400078e021a */
[----:B------:R-:W-:Y:S02]  /*0650*/  IMAD.IADD R19, R85, 0x1, R12 ;  /* 0x0000000155137824 */ /* 0x000fe400078e020c */
[----:B0-----:R-:W-:Y:S01]  /*0660*/  IMAD.WIDE R22, R17, 0x4, R44 ;  /* 0x0000000411167825 */ /* 0x001fe200078e022c */
[----:B------:R-:W-:-:S03]  /*0670*/  CS2R R42, SRZ ;  /* 0x00000000002a7805 */ /* 0x000fc6000001ff00 */
[----:B------:R-:W-:Y:S01]  /*0680*/  VIADD R86, R85, 0xf ;  /* 0x0000000f55567836 */ /* 0x000fe20000000000 */
[----:B------:R-:W2:Y:S01]  /*0690*/  @!P0 LDG.E.EL R67, desc[UR6][R22.64] ;  /* 0x0000000616438981 */ /* 0x000ea2000c2e1900 */
[----:B------:R-:W-:-:S04]  /*06a0*/  IMAD.WIDE R18, R19, 0x4, R44 ;  /* 0x0000000413127825 */ /* 0x000fc800078e022c */
[----:B------:R-:W-:Y:S01]  /*06b0*/  VIADD R11, R11, 0xab8 ;  /* 0x00000ab80b0b7836 */ /* 0x000fe20000000000 */
[----:B------:R0:W2:Y:S01]  /*06c0*/  @!P0 LDG.E.EL R42, desc[UR6][R18.64] ;  /* 0x00000006122a8981 */ /* 0x0000a2000c2e1900 */
[----:B------:R-:W-:Y:S02]  /*06d0*/  IMAD R27, R10, 0x31, R86 ;  /* 0x000000310a1b7824 */ /* 0x000fe400078e0256 */
[----:B------:R-:W-:Y:S02]  /*06e0*/  IMAD.IADD R15, R85, 0x1, R11 ;  /* 0x00000001550f7824 */ /* 0x000fe400078e020b */
[----:B------:R-:W-:Y:S01]  /*06f0*/  IMAD.WIDE R16, R27, 0x4, R44 ;  /* 0x000000041b107825 */ /* 0x000fe200078e022c */
[----:B------:R-:W-:-:S03]  /*0700*/  CS2R R58, SRZ ;  /* 0x00000000003a7805 */ /* 0x000fc6000001ff00 */
[----:B0-----:R-:W-:Y:S01]  /*0710*/  IMAD R19, R14, 0x31, R56 ;  /* 0x000000310e137824 */ /* 0x001fe200078e0238 */
[----:B------:R-:W2:Y:S01]  /*0720*/  @!P0 LDG.E.EL R8, desc[UR6][R16.64] ;  /* 0x0000000610088981 */ /* 0x000ea2000c2e1900 */
[----:B------:R-:W-:Y:S02]  /*0730*/  IMAD.IADD R21, R13, 0x1, R52 ;  /* 0x000000010d157824 */ /* 0x000fe400078e0234 */
[----:B------:R-:W-:-:S04]  /*0740*/  IMAD.WIDE R24, R15, 0x4, R44 ;  /* 0x000000040f187825 */ /* 0x000fc800078e022c */
[----:B------:R-:W-:Y:S01]  /*0750*/  IMAD.WIDE R18, R19, 0x4, R44 ;  /* 0x0000000413127825 */ /* 0x000fe200078e022c */
[----:B------:R0:W2:Y:S03]  /*0760*/  @!P0 LDG.E.EL R59, desc[UR6][R24.64] ;  /* 0x00000006183b8981 */ /* 0x0000a6000c2e1900 */
[----:B------:R-:W-:Y:S01]  /*0770*/  IMAD.IADD R29, R84, 0x1, R28 ;  /* 0x00000001541d7824 */ /* 0x000fe200078e021c */
[----:B------:R-:W2:Y:S01]  /*0780*/  @!P0 LDG.E.EL R64, desc[UR6][R18.64] ;  /* 0x0000000612408981 */ /* 0x000ea2000c2e1900 */
[----:B------:R-:W-:Y:S01]  /*0790*/  IMAD.WIDE R20, R21, 0x4, R44 ;  /* 0x0000000415147825 */ /* 0x000fe200078e022c */
[----:B------:R-:W-:-:S03]  /*07a0*/  CS2R R60, SRZ ;  /* 0x00000000003c7805 */ /* 0x000fc6000001ff00 */
[----:B------:R-:W-:Y:S01]  /*07b0*/  IMAD.IADD R31, R83, 0x1, R28 ;  /* 0x00000001531f7824 */ /* 0x000fe200078e021c */
[----:B------:R1:W2:Y:S01]  /*07c0*/  @!P0 LDG.E.EL R62, desc[UR6][R20.64] ;  /* 0x00000006143e8981 */ /* 0x0002a2000c2e1900 */
[----:B0-----:R-:W-:-:S04]  /*07d0*/  IMAD.WIDE R24, R29, 0x4, R44 ;  /* 0x000000041d187825 */ /* 0x001fc800078e022c */
[----:B------:R-:W-:Y:S01]  /*07e0*/  IMAD.IADD R33, R7, 0x1, R28 ;  /* 0x0000000107217824 */ /* 0x000fe200078e021c */
[----:B------:R-:W2:Y:S01]  /*07f0*/  @!P0 LDG.E.EL R61, desc[UR6][R24.64] ;  /* 0x00000006183d8981 */ /* 0x000ea2000c2e1900 */
[----:B------:R-:W-:-:S04]  /*0800*/  IMAD.WIDE R22, R31, 0x4, R44 ;  /* 0x000000041f167825 */ /* 0x000fc800078e022c */
[----:B-1----:R-:W-:Y:S01]  /*0810*/  IMAD.WIDE R20, R33, 0x4, R44 ;  /* 0x0000000421147825 */ /* 0x002fe200078e022c */
[----:B------:R-:W2:Y:S03]  /*0820*/  @!P0 LDG.E.EL R60, desc[UR6][R22.64] ;  /* 0x00000006163c8981 */ /* 0x000ea6000c2e1900 */
[----:B------:R-:W-:Y:S01]  /*0830*/  IMAD.IADD R35, R13, 0x1, R57 ;  /* 0x000000010d237824 */ /* 0x000fe200078e0239 */
[----:B------:R0:W3:Y:S01]  /*0840*/  @!P0 LDG.E.EL R58, desc[UR6][R20.64] ;  /* 0x00000006143a8981 */ /* 0x0000e2000c2e1900 */
[----:B------:R-:W-:Y:S02]  /*0850*/  IMAD R37, R14, 0x31, R86 ;  /* 0x000000310e257824 */ /* 0x000fe400078e0256 */
[----:B------:R-:W-:Y:S02]  /*0860*/  IMAD.MOV.U32 R27, RZ, RZ, RZ ;  /* 0x000000ffff1b7224 */ /* 0x000fe400078e00ff */
[----:B------:R-:W-:-:S02]  /*0870*/  IMAD.MOV.U32 R15, RZ, RZ, RZ ;  /* 0x000000ffff0f7224 */ /* 0x000fc400078e00ff */
[----:B------:R-:W-:-:S04]  /*0880*/  IMAD.WIDE R18, R35, 0x4, R44 ;  /* 0x0000000423127825 */ /* 0x000fc800078e022c */
[----:B------:R-:W-:Y:S01]  /*0890*/  IMAD.WIDE R16, R37, 0x4, R44 ;  /* 0x0000000425107825 */ /* 0x000fe200078e022c */
[----:B------:R-:W-:Y:S01]  /*08a0*/  CS2R R40, SRZ ;  /* 0x0000000000287805 */ /* 0x000fe2000001ff00 */
[----:B------:R1:W3:Y:S02]  /*08b0*/  @!P0 LDG.E.EL R27, desc[UR6][R18.64] ;  /* 0x00000006121b8981 */ /* 0x0002e4000c2e1900 */
[--C-:B------:R-:W-:Y:S02]  /*08c0*/  IMAD.IADD R33, R84, 0x1, R4.reuse ;  /* 0x0000000154217824 */ /* 0x100fe400078e0204 */
[----:B------:R-:W-:Y:S01]  /*08d0*/  IMAD.IADD R35, R83, 0x1, R4 ;  /* 0x0000000153237824 */ /* 0x000fe200078e0204 */
[----:B------:R1:W5:Y:S01]  /*08e0*/  @!P0 LDG.E.EL R15, desc[UR6][R16.64] ;  /* 0x00000006100f8981 */ /* 0x000362000c2e1900 */
[----:B0-----:R-:W-:-:S04]  /*08f0*/  IMAD.WIDE R20, R33, 0x4, R44 ;  /* 0x0000000421147825 */ /* 0x001fc800078e022c */
[----:B-1----:R-:W-:Y:S01]  /*0900*/  IMAD.WIDE R18, R35, 0x4, R44 ;  /* 0x0000000423127825 */ /* 0x002fe200078e022c */
[----:B------:R0:W5:Y:S03]  /*0910*/  @!P0 LDG.E.EL R40, desc[UR6][R20.64] ;  /* 0x0000000614288981 */ /* 0x000166000c2e1900 */
[----:B------:R-:W-:Y:S01]  /*0920*/  IMAD.IADD R29, R12, 0x1, R28 ;  /* 0x000000010c1d7824 */ /* 0x000fe200078e021c */
[----:B------:R-:W-:Y:S01]  /*0930*/  CS2R R38, SRZ ;  /* 0x0000000000267805 */ /* 0x000fe2000001ff00 */
[----:B------:R-:W-:Y:S01]  /*0940*/  IMAD.IADD R37, R7, 0x1, R4 ;  /* 0x0000000107257824 */ /* 0x000fe200078e0204 */
[----:B------:R1:W5:Y:S01]  /*0950*/  @!P0 LDG.E.EL R43, desc[UR6][R18.64] ;  /* 0x00000006122b8981 */ /* 0x000362000c2e1900 */
[----:B------:R-:W-:-:S04]  /*0960*/  IMAD.WIDE R24, R29, 0x4, R44 ;  /* 0x000000041d187825 */ /* 0x000fc800078e022c */
[----:B------:R-:W-:Y:S01]  /*0970*/  IMAD.WIDE R16, R37, 0x4, R44 ;  /* 0x0000000425107825 */ /* 0x000fe200078e022c */
[----:B------:R-:W5:Y:S03]  /*0980*/  @!P0 LDG.E.EL R39, desc[UR6][R24.64] ;  /* 0x0000000618278981 */ /* 0x000f66000c2e1900 */
[----:B------:R-:W-:Y:S01]  /*0990*/  IMAD.IADD R31, R11, 0x1, R28 ;  /* 0x000000010b1f7824 */ /* 0x000fe200078e021c */
[----:B------:R1:W5:Y:S01]  /*09a0*/  @!P0 LDG.E.EL R41, desc[UR6][R16.64] ;  /* 0x0000000610298981 */ /* 0x000362000c2e1900 */
[----:B------:R-:W-:Y:S02]  /*09b0*/  IMAD.IADD R29, R84, 0x1, R26 ;  /* 0x00000001541d7824 */ /* 0x000fe400078e021a */
[----:B------:R-:W-:Y:S01]  /*09c0*/  IMAD.WIDE R22, R31, 0x4, R44 ;  /* 0x000000041f167825 */ /* 0x000fe200078e022c */
[----:B------:R-:W-:-:S03]  /*09d0*/  CS2R R36, SRZ ;  /* 0x0000000000247805 */ /* 0x000fc6000001ff00 */
[----:B0-----:R-:W-:Y:S01]  /*09e0*/  IMAD.WIDE R20, R29, 0x4, R44 ;  /* 0x000000041d147825 */ /* 0x001fe200078e022c */
[----:B------:R0:W5:Y:S03]  /*09f0*/  @!P0 LDG.E.EL R38, desc[UR6][R22.64] ;  /* 0x0000000616268981 */ /* 0x000166000c2e1900 */
[--C-:B------:R-:W-:Y:S01]  /*0a00*/  IMAD.IADD R31, R83, 0x1, R26.reuse ;  /* 0x00000001531f7824 */ /* 0x100fe200078e021a */
[----:B------:R0:W5:Y:S01]  /*0a10*/  @!P0 LDG.E.EL R37, desc[UR6][R20.64] ;  /* 0x0000000614258981 */ /* 0x000162000c2e1900 */
[----:B------:R-:W-:Y:S02]  /*0a20*/  IMAD.IADD R33, R7, 0x1, R26 ;  /* 0x0000000107217824 */ /* 0x000fe400078e021a */
[----:B-1----:R-:W-:Y:S01]  /*0a30*/  IMAD.WIDE R18, R31, 0x4, R44 ;  /* 0x000000041f127825 */ /* 0x002fe200078e022c */
[----:B------:R-:W-:-:S03]  /*0a40*/  CS2R R34, SRZ ;  /* 0x0000000000227805 */ /* 0x000fc6000001ff00 */
[----:B------:R-:W-:Y:S01]  /*0a50*/  IMAD.WIDE R16, R33, 0x4, R44 ;  /* 0x0000000421107825 */ /* 0x000fe200078e022c */
[----:B------:R1:W5:Y:S03]  /*0a60*/  @!P0 LDG.E.EL R36, desc[UR6][R18.64] ;  /* 0x0000000612248981 */ /* 0x000366000c2e1900 */
[--C-:B------:R-:W-:Y:S01]  /*0a70*/  IMAD.IADD R25, R12, 0x1, R4.reuse ;  /* 0x000000010c197824 */ /* 0x100fe200078e0204 */
[----:B------:R1:W5:Y:S01]  /*0a80*/  @!P0 LDG.E.EL R34, desc[UR6][R16.64] ;  /* 0x0000000610228981 */ /* 0x000362000c2e1900 */
[----:B0-----:R-:W-:Y:S02]  /*0a90*/  IMAD.IADD R23, R11, 0x1, R4 ;  /* 0x000000010b177824 */ /* 0x001fe400078e0204 */
[----:B------:R-:W-:Y:S02]  /*0aa0*/  IMAD.MOV.U32 R32, RZ, RZ, RZ ;  /* 0x000000ffff207224 */ /* 0x000fe400078e00ff */
[----:B------:R-:W-:-:S04]  /*0ab0*/  IMAD.WIDE R24, R25, 0x4, R44 ;  /* 0x0000000419187825 */ /* 0x000fc800078e022c */
[----:B------:R-:W-:Y:S01]  /*0ac0*/  IMAD.WIDE R22, R23, 0x4, R44 ;  /* 0x0000000417167825 */ /* 0x000fe200078e022c */
[----:B------:R-:W5:Y:S03]  /*0ad0*/  @!P0 LDG.E.EL R32, desc[UR6][R24.64] ;  /* 0x0000000618208981 */ /* 0x000f66000c2e1900 */
[--C-:B------:R-:W-:Y:S01]  /*0ae0*/  IMAD.IADD R49, R84, 0x1, R52.reuse ;  /* 0x0000000154317824 */ /* 0x100fe200078e0234 */
[----:B------:R0:W5:Y:S01]  /*0af0*/  @!P0 LDG.E.EL R35, desc[UR6][R22.64] ;  /* 0x0000000616238981 */ /* 0x000162000c2e1900 */
[----:B------:R-:W-:Y:S01]  /*0b00*/  IMAD.IADD R51, R83, 0x1, R52 ;  /* 0x0000000153337824 */ /* 0x000fe200078e0234 */
[----:B------:R-:W-:Y:S01]  /*0b10*/  CS2R R30, SRZ ;  /* 0x00000000001e7805 */ /* 0x000fe2000001ff00 */
[----:B------:R-:W-:Y:S02]  /*0b20*/  IMAD.MOV.U32 R33, RZ, RZ, RZ ;  /* 0x000000ffff217224 */ /* 0x000fe400078e00ff */
[----:B------:R-:W-:-:S04]  /*0b30*/  IMAD.WIDE R20, R49, 0x4, R44 ;  /* 0x0000000431147825 */ /* 0x000fc800078e022c */
[----:B-1----:R-:W-:Y:S01]  /*0b40*/  IMAD.WIDE R18, R51, 0x4, R44 ;  /* 0x0000000433127825 */ /* 0x002fe200078e022c */
[----:B------:R-:W5:Y:S03]  /*0b50*/  @!P0 LDG.E.EL R30, desc[UR6][R20.64] ;  /* 0x00000006141e8981 */ /* 0x000f66000c2e1900 */
[----:B------:R-:W-:Y:S01]  /*0b60*/  IMAD.IADD R53, R7, 0x1, R52 ;  /* 0x0000000107357824 */ /* 0x000fe200078e0234 */
[----:B------:R-:W5:Y:S01]  /*0b70*/  @!P0 LDG.E.EL R33, desc[UR6][R18.64] ;  /* 0x0000000612218981 */ /* 0x000f62000c2e1900 */
[----:B------:R-:W-:Y:S02]  /*0b80*/  IMAD.IADD R47, R12, 0x1, R26 ;  /* 0x000000010c2f7824 */ /* 0x000fe400078e021a */
[----:B------:R-:W-:Y:S01]  /*0b90*/  IMAD.WIDE R16, R53, 0x4, R44 ;  /* 0x0000000435107825 */ /* 0x000fe200078e022c */
[----:B------:R-:W-:-:S03]  /*0ba0*/  CS2R R28, SRZ ;  /* 0x00000000001c7805 */ /* 0x000fc6000001ff00 */
[----:B0-----:R-:W-:Y:S01]  /*0bb0*/  IMAD.WIDE R22, R47, 0x4, R44 ;  /* 0x000000042f167825 */ /* 0x001fe200078e022c */
[----:B------:R0:W5:Y:S03]  /*0bc0*/  @!P0 LDG.E.EL R31, desc[UR6][R16.64] ;  /* 0x00000006101f8981 */ /* 0x000166000c2e1900 */
[----:B------:R-:W-:Y:S01]  /*0bd0*/  IMAD.IADD R51, R11, 0x1, R26 ;  /* 0x000000010b337824 */ /* 0x000fe200078e021a */
[----:B------:R1:W5:Y:S01]  /*0be0*/  @!P0 LDG.E.EL R29, desc[UR6][R22.64] ;  /* 0x00000006161d8981 */ /* 0x000362000c2e1900 */
[----:B------:R-:W-:Y:S02]  /*0bf0*/  IMAD.IADD R49, R84, 0x1, R57 ;  /* 0x0000000154317824 */ /* 0x000fe400078e0239 */
[----:B------:R-:W-:Y:S01]  /*0c00*/  IMAD.WIDE R50, R51, 0x4, R44 ;  /* 0x0000000433327825 */ /* 0x000fe200078e022c */
[----:B------:R-:W-:-:S03]  /*0c10*/  CS2R R24, SRZ ;  /* 0x0000000000187805 */ /* 0x000fc6000001ff00 */
[----:B------:R-:W-:Y:S01]  /*0c20*/  IMAD.WIDE R48, R49, 0x4, R44 ;  /* 0x0000000431307825 */ /* 0x000fe200078e022c */
[----:B------:R0:W5:Y:S03]  /*0c30*/  @!P0 LDG.E.EL R28, desc[UR6][R50.64] ;  /* 0x00000006321c8981 */ /* 0x000166000c2e1900 */
[--C-:B------:R-:W-:Y:S01]  /*0c40*/  IMAD.IADD R47, R83, 0x1, R57.reuse ;  /* 0x00000001532f7824 */ /* 0x100fe200078e0239 */
[----:B------:R-:W5:Y:S01]  /*0c50*/  @!P0 LDG.E.EL R25, desc[UR6][R48.64] ;  /* 0x0000000630198981 */ /* 0x000f62000c2e1900 */
[----:B------:R-:W-:Y:S02]  /*0c60*/  IMAD.IADD R53, R7, 0x1, R57 ;  /* 0x0000000107357824 */ /* 0x000fe400078e0239 */
[----:B------:R-:W-:Y:S02]  /*0c70*/  IMAD.MOV.U32 R4, RZ, RZ, RZ ;  /* 0x000000ffff047224 */ /* 0x000fe400078e00ff */
[----:B------:R-:W-:-:S02]  /*0c80*/  IMAD.MOV.U32 R26, RZ, RZ, RZ ;  /* 0x000000ffff1a7224 */ /* 0x000fc400078e00ff */
[----:B------:R-:W-:-:S04]  /*0c90*/  IMAD.WIDE R46, R47, 0x4, R44 ;  /* 0x000000042f2e7825 */ /* 0x000fc800078e022c */
[----:B0-----:R-:W-:Y:S01]  /*0ca0*/  IMAD.WIDE R16, R53, 0x4, R44 ;  /* 0x0000000435107825 */ /* 0x001fe200078e022c */
[----:B------:R0:W5:Y:S03]  /*0cb0*/  @!P0 LDG.E.EL R4, desc[UR6][R46.64] ;  /* 0x000000062e048981 */ /* 0x000166000c2e1900 */
[C-C-:B------:R-:W-:Y:S01]  /*0cc0*/  IMAD.IADD R55, R12.reuse, 0x1, R52.reuse ;  /* 0x000000010c377824 */ /* 0x140fe200078e0234 */
[----:B------:R0:W5:Y:S01]  /*0cd0*/  @!P0 LDG.E.EL R26, desc[UR6][R16.64] ;  /* 0x00000006101a8981 */ /* 0x000162000c2e1900 */
[----:B------:R-:W-:Y:S01]  /*0ce0*/  IMAD.IADD R21, R11, 0x1, R52 ;  /* 0x000000010b157824 */ /* 0x000fe200078e0234 */
[----:B-1----:R-:W-:Y:S01]  /*0cf0*/  CS2R R22, SRZ ;  /* 0x0000000000167805 */ /* 0x002fe2000001ff00 */
[----:B------:R-:W-:Y:S02]  /*0d00*/  IMAD.IADD R51, R12, 0x1, R57 ;  /* 0x000000010c337824 */ /* 0x000fe400078e0239 */
[----:B------:R-:W-:-:S02]  /*0d10*/  IMAD.IADD R53, R13, 0x1, R56 ;  /* 0x000000010d357824 */ /* 0x000fc400078e0238 */
[----:B------:R-:W-:-:S04]  /*0d20*/  IMAD.WIDE R54, R55, 0x4, R44 ;  /* 0x0000000437367825 */ /* 0x000fc800078e022c */
[----:B0-----:R-:W-:Y:S01]  /*0d30*/  IMAD.WIDE R46, R21, 0x4, R44 ;  /* 0x00000004152e7825 */ /* 0x001fe200078e022c */
[----:B------:R-:W5:Y:S03]  /*0d40*/  @!P0 LDG.E.EL R24, desc[UR6][R54.64] ;  /* 0x0000000636188981 */ /* 0x000f66000c2e1900 */
[----:B------:R-:W-:Y:S01]  /*0d50*/  IMAD.IADD R87, R84, 0x1, R56 ;  /* 0x0000000154577824 */ /* 0x000fe200078e0238 */
[----:B------:R0:W5:Y:S01]  /*0d60*/  @!P0 LDG.E.EL R23, desc[UR6][R46.64] ;  /* 0x000000062e178981 */ /* 0x000162000c2e1900 */
[----:B------:R-:W-:Y:S01]  /*0d70*/  IMAD.WIDE R48, R51, 0x4, R44 ;  /* 0x0000000433307825 */ /* 0x000fe200078e022c */
[----:B------:R-:W-:-:S03]  /*0d80*/  CS2R R18, SRZ ;  /* 0x0000000000127805 */ /* 0x000fc6000001ff00 */
[----:B------:R-:W-:Y:S02]  /*0d90*/  IMAD.MOV.U32 R20, RZ, RZ, RZ ;  /* 0x000000ffff147224 */ /* 0x000fe400078e00ff */
[--C-:B------:R-:W-:Y:S01]  /*0da0*/  IMAD.WIDE R50, R53, 0x4, R44.reuse ;  /* 0x0000000435327825 */ /* 0x100fe200078e022c */
[----:B------:R1:W5:Y:S03]  /*0db0*/  @!P0 LDG.E.EL R19, desc[UR6][R48.64] ;  /* 0x0000000630138981 */ /* 0x000366000c2e1900 */
[----:B------:R-:W-:Y:S01]  /*0dc0*/  IMAD.WIDE R52, R87, 0x4, R44 ;  /* 0x0000000457347825 */ /* 0x000fe200078e022c */
[----:B------:R1:W5:Y:S03]  /*0dd0*/  @!P0 LDG.E.EL R22, desc[UR6][R50.64] ;  /* 0x0000000632168981 */ /* 0x000366000c2e1900 */
[--C-:B------:R-:W-:Y:S01]  /*0de0*/  IMAD.IADD R87, R83, 0x1, R56.reuse ;  /* 0x0000000153577824 */ /* 0x100fe200078e0238 */
[----:B------:R4:W5:Y:S01]  /*0df0*/  @!P0 LDG.E.EL R20, desc[UR6][R52.64] ;  /* 0x0000000634148981 */ /* 0x000962000c2e1900 */
[----:B------:R-:W-:Y:S01]  /*0e00*/  IMAD.IADD R89, R7, 0x1, R56 ;  /* 0x0000000107597824 */ /* 0x000fe200078e0238 */
[----:B------:R-:W-:Y:S01]  /*0e10*/  CS2R R16, SRZ ;  /* 0x0000000000107805 */ /* 0x000fe2000001ff00 */
[----:B------:R-:W-:-:S02]  /*0e20*/  IMAD.MOV.U32 R21, RZ, RZ, RZ ;  /* 0x000000ffff157224 */ /* 0x000fc400078e00ff */
[----:B0-----:R-:W-:-:S04]  /*0e30*/  IMAD.WIDE R46, R87, 0x4, R44 ;  /* 0x00000004572e7825 */ /* 0x001fc800078e022c */
[----:B-1----:R-:W-:Y:S01]  /*0e40*/  IMAD.WIDE R48, R89, 0x4, R44 ;  /* 0x0000000459307825 */ /* 0x002fe200078e022c */
[----:B------:R0:W5:Y:S03]  /*0e50*/  @!P0 LDG.E.EL R21, desc[UR6][R46.64] ;  /* 0x000000062e158981 */ /* 0x000166000c2e1900 */
[----:B------:R-:W-:Y:S01]  /*0e60*/  IMAD.IADD R57, R11, 0x1, R57 ;  /* 0x000000010b397824 */ /* 0x000fe200078e0239 */
[----:B------:R1:W5:Y:S03]  /*0e70*/  @!P0 LDG.E.EL R17, desc[UR6][R48.64] ;  /* 0x0000000630118981 */ /* 0x000366000c2e1900 */
[----:B------:R-:W-:-:S04]  /*0e80*/  IMAD.WIDE R50, R57, 0x4, R44 ;  /* 0x0000000439327825 */ /* 0x000fc800078e022c */
[----:B------:R-:W-:Y:S01]  /*0e90*/  IMAD.IADD R55, R12, 0x1, R56 ;  /* 0x000000010c377824 */ /* 0x000fe200078e0238 */
[----:B------:R0:W5:Y:S01]  /*0ea0*/  @!P0 LDG.E.EL R18, desc[UR6][R50.64] ;  /* 0x0000000632128981 */ /* 0x000162000c2e1900 */
[--C-:B------:R-:W-:Y:S02]  /*0eb0*/  IMAD.IADD R57, R13, 0x1, R86.reuse ;  /* 0x000000010d397824 */ /* 0x100fe400078e0256 */
[----:B------:R-:W-:Y:S01]  /*0ec0*/  IMAD.IADD R93, R84, 0x1, R86 ;  /* 0x00000001545d7824 */ /* 0x000fe200078e0256 */
[----:B------:R-:W-:Y:S01]  /*0ed0*/  CS2R R88, SRZ ;  /* 0x0000000000587805 */ /* 0x000fe2000001ff00 */
[----:B----4-:R-:W-:-:S04]  /*0ee0*/  IMAD.WIDE R52, R55, 0x4, R44 ;  /* 0x0000000437347825 */ /* 0x010fc800078e022c */
[----:B------:R-:W-:Y:S01]  /*0ef0*/  IMAD.IADD R55, R11, 0x1, R56 ;  /* 0x000000010b377824 */ /* 0x000fe200078e0238 */
[----:B------:R-:W-:Y:S01]  /*0f00*/  CS2R R90, SRZ ;  /* 0x00000000005a7805 */ /* 0x000fe2000001ff00 */
[----:B------:R-:W-:Y:S01]  /*0f10*/  IMAD.MOV.U32 R87, RZ, RZ, RZ ;  /* 0x000000ffff577224 */ /* 0x000fe200078e00ff */
[----:B------:R4:W5:Y:S01]  /*0f20*/  @!P0 LDG.E.EL R16, desc[UR6][R52.64] ;  /* 0x0000000634108981 */ /* 0x000962000c2e1900 */
[----:B------:R-:W-:-:S04]  /*0f30*/  IMAD.WIDE R56, R57, 0x4, R44 ;  /* 0x0000000439387825 */ /* 0x000fc800078e022c */
[--C-:B0-----:R-:W-:Y:S01]  /*0f40*/  IMAD.WIDE R46, R93, 0x4, R44.reuse ;  /* 0x000000045d2e7825 */ /* 0x101fe200078e022c */
[----:B------:R-:W5:Y:S03]  /*0f50*/  @!P0 LDG.E.EL R89, desc[UR6][R56.64] ;  /* 0x0000000638598981 */ /* 0x000f66000c2e1900 */
[----:B------:R-:W-:Y:S01]  /*0f60*/  IMAD.WIDE R54, R55, 0x4, R44 ;  /* 0x0000000437367825 */ /* 0x000fe200078e022c */
[----:B------:R-:W5:Y:S04]  /*0f70*/  @!P0 LDG.E.EL R87, desc[UR6][R46.64] ;  /* 0x000000062e578981 */ /* 0x000f68000c2e1900 */
[----:B------:R0:W5:Y:S01]  /*0f80*/  @!P0 LDG.E.EL R91, desc[UR6][R54.64] ;  /* 0x00000006365b8981 */ /* 0x000162000c2e1900 */
[----:B-1----:R-:W-:-:S02]  /*0f90*/  IMAD.IADD R49, R83, 0x1, R86 ;  /* 0x0000000153317824 */ /* 0x002fc400078e0256 */
[----:B------:R-:W-:Y:S02]  /*0fa0*/  IMAD.IADD R51, R7, 0x1, R86 ;  /* 0x0000000107337824 */ /* 0x000fe400078e0256 */
[----:B----4-:R-:W-:-:S04]  /*0fb0*/  IMAD.WIDE R52, R49, 0x4, R44 ;  /* 0x0000000431347825 */ /* 0x010fc800078e022c */
[----:B------:R-:W-:Y:S01]  /*0fc0*/  IMAD.WIDE R50, R51, 0x4, R44 ;  /* 0x0000000433327825 */ /* 0x000fe200078e022c */
[----:B0-----:R-:W-:Y:S01]  /*0fd0*/  CS2R R54, SRZ ;  /* 0x0000000000367805 */ /* 0x001fe2000001ff00 */
[----:B------:R-:W4:Y:S02]  /*0fe0*/  @!P0 LDG.E.EL R90, desc[UR6][R52.64] ;  /* 0x00000006345a8981 */ /* 0x000f24000c2e1900 */
[--C-:B------:R-:W-:Y:S02]  /*0ff0*/  IMAD.IADD R49, R12, 0x1, R86.reuse ;  /* 0x000000010c317824 */ /* 0x100fe400078e0256 */
[----:B------:R-:W-:Y:S01]  /*1000*/  IMAD.IADD R93, R11, 0x1, R86 ;  /* 0x000000010b5d7824 */ /* 0x000fe200078e0256 */
[----:B------:R0:W4:Y:S01]  /*1010*/  @!P0 LDG.E.EL R88, desc[UR6][R50.64] ;  /* 0x0000000632588981 */ /* 0x000122000c2e1900 */
[----:B------:R-:W-:-:S04]  /*1020*/  IMAD.WIDE R46, R49, 0x4, R44 ;  /* 0x00000004312e7825 */ /* 0x000fc800078e022c */
[----:B------:R-:W-:Y:S01]  /*1030*/  IMAD.WIDE R48, R93, 0x4, R44 ;  /* 0x000000045d307825 */ /* 0x000fe200078e022c */
[----:B------:R1:W4:Y:S03]  /*1040*/  @!P0 LDG.E.EL R55, desc[UR6][R46.64] ;  /* 0x000000062e378981 */ /* 0x000326000c2e1900 */
[----:B------:R-:W-:Y:S01]  /*1050*/  VIADD R85, R85, 0x10 ;  /* 0x0000001055557836 */ /* 0x000fe20000000000 */
[----:B------:R1:W4:Y:S03]  /*1060*/  @!P0 LDG.E.EL R54, desc[UR6][R48.64] ;  /* 0x0000000630368981 */ /* 0x000326000c2e1900 */
[--C-:B------:R-:W-:Y:S02]  /*1070*/  IMAD R93, R10, 0x31, R85.reuse ;  /* 0x000000310a5d7824 */ /* 0x100fe400078e0255 */
[----:B0-----:R-:W-:Y:S01]  /*1080*/  IMAD R51, R14, 0x31, R85 ;  /* 0x000000310e337824 */ /* 0x001fe200078e0255 */
[----:B------:R-:W-:Y:S01]  /*1090*/  CS2R R56, SRZ ;  /* 0x0000000000387805 */ /* 0x000fe2000001ff00 */
[----:B------:R-:W-:-:S02]  /*10a0*/  IMAD.MOV.U32 R10, RZ, RZ, RZ ;  /* 0x000000ffff0a7224 */ /* 0x000fc400078e00ff */
[----:B------:R-:W-:-:S04]  /*10b0*/  IMAD.WIDE R52, R93, 0x4, R44 ;  /* 0x000000045d347825 */ /* 0x000fc800078e022c */
[----:B------:R-:W-:Y:S01]  /*10c0*/  IMAD.WIDE R50, R51, 0x4, R44 ;  /* 0x0000000433327825 */ /* 0x000fe200078e022c */
[----:B------:R0:W4:Y:S03]  /*10d0*/  @!P0 LDG.E.EL R57, desc[UR6][R52.64] ;  /* 0x0000000634398981 */ /* 0x000126000c2e1900 */
[--C-:B------:R-:W-:Y:S01]  /*10e0*/  IMAD.IADD R13, R13, 0x1, R85.reuse ;  /* 0x000000010d0d7824 */ /* 0x100fe200078e0255 */
[----:B------:R0:W4:Y:S01]  /*10f0*/  @!P0 LDG.E.EL R10, desc[UR6][R50.64] ;  /* 0x00000006320a8981 */ /* 0x000122000c2e1900 */
[----:B-1----:R-:W-:Y:S02]  /*1100*/  IMAD.IADD R47, R84, 0x1, R85 ;  /* 0x00000001542f7824 */ /* 0x002fe400078e0255 */
[----:B------:R-:W-:Y:S02]  /*1110*/  IMAD.MOV.U32 R14, RZ, RZ, RZ ;  /* 0x000000ffff0e7224 */ /* 0x000fe400078e00ff */
[----:B------:R-:W-:-:S04]  /*1120*/  IMAD.WIDE R48, R13, 0x4, R44 ;  /* 0x000000040d307825 */ /* 0x000fc800078e022c */
[----:B------:R-:W-:Y:S01]  /*1130*/  IMAD.WIDE R46, R47, 0x4, R44 ;  /* 0x000000042f2e7825 */ /* 0x000fe200078e022c */
[----:B------:R-:W4:Y:S03]  /*1140*/  @!P0 LDG.E.EL R56, desc[UR6][R48.64] ;  /* 0x0000000630388981 */ /* 0x000f26000c2e1900 */
[--C-:B------:R-:W-:Y:S01]  /*1150*/  IMAD.IADD R13, R83, 0x1, R85.reuse ;  /* 0x00000001530d7824 */ /* 0x100fe200078e0255 */
[----:B------:R1:W4:Y:S01]  /*1160*/  @!P0 LDG.E.EL R14, desc[UR6][R46.64] ;  /* 0x000000062e0e8981 */ /* 0x000322000c2e1900 */
[----:B------:R-:W-:Y:S02]  /*1170*/  IMAD.IADD R93, R7, 0x1, R85 ;  /* 0x00000001075d7824 */ /* 0x000fe400078e0255 */
[----:B------:R-:W-:Y:S02]  /*1180*/  IMAD.MOV.U32 R83, RZ, RZ, RZ ;  /* 0x000000ffff537224 */ /* 0x000fe400078e00ff */
[----:B------:R-:W-:-:S02]  /*1190*/  IMAD.MOV.U32 R7, RZ, RZ, RZ ;  /* 0x000000ffff077224 */ /* 0x000fc400078e00ff */
[----:B0-----:R-:W-:-:S04]  /*11a0*/  IMAD.WIDE R52, R13, 0x4, R44 ;  /* 0x000000040d347825 */ /* 0x001fc800078e022c */
[----:B------:R-:W-:Y:S01]  /*11b0*/  IMAD.WIDE R50, R93, 0x4, R44 ;  /* 0x000000045d327825 */ /* 0x000fe200078e022c */
[----:B-1----:R-:W-:Y:S01]  /*11c0*/  CS2R R46, SRZ ;  /* 0x00000000002e7805 */ /* 0x002fe2000001ff00 */
[----:B------:R-:W4:Y:S02]  /*11d0*/  @!P0 LDG.E.EL R83, desc[UR6][R52.64] ;  /* 0x0000000634538981 */ /* 0x000f24000c2e1900 */
[--C-:B------:R-:W-:Y:S02]  /*11e0*/  IMAD.IADD R13, R12, 0x1, R85.reuse ;  /* 0x000000010c0d7824 */ /* 0x100fe400078e0255 */
[----:B------:R-:W-:Y:S01]  /*11f0*/  IMAD.IADD R11, R11, 0x1, R85 ;  /* 0x000000010b0b7824 */ /* 0x000fe200078e0255 */
[----:B------:R-:W4:Y:S01]  /*1200*/  @!P0 LDG.E.EL R7, desc[UR6][R50.64] ;  /* 0x0000000632078981 */ /* 0x000f22000c2e1900 */
[----:B------:R-:W-:-:S04]  /*1210*/  IMAD.WIDE R12, R13, 0x4, R44 ;  /* 0x000000040d0c7825 */ /* 0x000fc800078e022c */
[----:B------:R-:W-:Y:S01]  /*1220*/  IMAD.WIDE R44, R11, 0x4, R44 ;  /* 0x000000040b2c7825 */ /* 0x000fe200078e022c */
[----:B------:R-:W4:Y:S04]  /*1230*/  @!P0 LDG.E.EL R46, desc[UR6][R12.64] ;  /* 0x000000060c2e8981 */ /* 0x000f28000c2e1900 */
[----:B------:R-:W4:Y:S01]  /*1240*/  @!P0 LDG.E.EL R47, desc[UR6][R44.64] ;  /* 0x000000062c2f8981 */ /* 0x000f22000c2e1900 */
[C---:B--2---:R-:W-:Y:S02]  /*1250*/  FSETP.GT.AND P0, PT, R82.reuse, R9, PT ;  /* 0x000000095200720b */ /* 0x044fe40003f04000 */
[----:B------:R-:W-:-:S11]  /*1260*/  FSETP.NAN.AND P1, PT, R82, R82, PT ;  /* 0x000000525200720b */ /* 0x000fd60003f28000 */
[----:B------:R-:W-:Y:S02]  /*1270*/  @!P0 FSEL R82, R82, R9, P1 ;  /* 0x0000000952528208 */ /* 0x000fe40000800000 */
[----:B------:R-:W-:Y:S02]  /*1280*/  FSETP.GT.AND P0, PT, R79, R80, PT ;  /* 0x000000504f00720b */ /* 0x000fe40003f04000 */
[-C--:B---3--:R-:W-:Y:S02]  /*1290*/  FSETP.GEU.AND P3, PT, R82, R81.reuse, PT ;  /* 0x000000515200720b */ /* 0x088fe40003f6e000 */
[----:B------:R-:W-:Y:S02]  /*12a0*/  FSETP.NAN.AND P2, PT, R81, R81, PT ;  /* 0x000000515100720b */ /* 0x000fe40003f48000 */
[----:B------:R-:W-:-:S07]  /*12b0*/  FSETP.NAN.AND P1, PT, R79, R79, PT ;  /* 0x0000004f4f00720b */ /* 0x000fce0003f28000 */
[----:B------:R-:W-:Y:S02]  /*12c0*/  @!P0 FSEL R79, R79, R80, P1 ;  /* 0x000000504f4f8208 */ /* 0x000fe40000800000 */
[----:B------:R-:W-:Y:S02]  /*12d0*/  @P3 FSEL R81, R81, R82, P2 ;  /* 0x0000005251513208 */ /* 0x000fe40001000000 */
[----:B-----5:R-:W-:Y:S02]  /*12e0*/  FSETP.GEU.AND P2, PT, R79, R76, PT ;  /* 0x0000004c4f00720b */ /* 0x020fe40003f4e000 */
[-C--:B------:R-:W-:Y:S02]  /*12f0*/  FSETP.GEU.AND P3, PT, R81, R78.reuse, PT ;  /* 0x0000004e5100720b */ /* 0x080fe40003f6e000 */
[----:B------:R-:W-:Y:S02]  /*1300*/  FSETP.NAN.AND P1, PT, R78, R78, PT ;  /* 0x0000004e4e00720b */ /* 0x000fe40003f28000 */
[----:B------:R-:W-:-:S07]  /*1310*/  FSETP.NAN.AND P0, PT, R76, R76, PT ;  /* 0x0000004c4c00720b */ /* 0x000fce0003f08000 */
[----:B------:R-:W-:Y:S02]  /*1320*/  @P2 FSEL R76, R76, R79, P0 ;  /* 0x0000004f4c4c2208 */ /* 0x000fe40000000000 */
[----:B------:R-:W-:Y:S02]  /*1330*/  @P3 FSEL R78, R78, R81, P1 ;  /* 0x000000514e4e3208 */ /* 0x000fe40000800000 */
[----:B------:R-:W-:Y:S02]  /*1340*/  FSETP.GEU.AND P3, PT, R76, R75, PT ;  /* 0x0000004b4c00720b */ /* 0x000fe40003f6e000 */
[-C--:B------:R-:W-:Y:S02]  /*1350*/  FSETP.GEU.AND P4, PT, R78, R77.reuse, PT ;  /* 0x0000004d4e00720b */ /* 0x080fe40003f8e000 */
[----:B------:R-:W-:Y:S02]  /*1360*/  FSETP.GT.AND P0, PT, R73, R74, PT ;  /* 0x0000004a4900720b */ /* 0x000fe40003f04000 */
[----:B------:R-:W-:-:S02]  /*1370*/  FSETP.NAN.AND P2, PT, R77, R77, PT ;  /* 0x0000004d4d00720b */ /* 0x000fc40003f48000 */
[----:B------:R-:W-:-:S05]  /*1380*/  FSETP.NAN.AND P1, PT, R75, R75, PT ;  /* 0x0000004b4b00720b */ /* 0x000fca0003f28000 */
[----:B------:R-:W-:Y:S02]  /*1390*/  @P3 FSEL R75, R75, R76, P1 ;  /* 0x0000004c4b4b3208 */ /* 0x000fe40000800000 */
[----:B------:R-:W-:Y:S02]  /*13a0*/  @P4 FSEL R77, R77, R78, P2 ;  /* 0x0000004e4d4d4208 */ /* 0x000fe40001000000 */
[----:B------:R-:W-:Y:S02]  /*13b0*/  FSETP.NAN.AND P1, PT, R73, R73, PT ;  /* 0x000000494900720b */ /* 0x000fe40003f28000 */
[----:B------:R-:W-:Y:S02]  /*13c0*/  FSETP.GEU.AND P4, PT, R77, R72, PT ;  /* 0x000000484d00720b */ /* 0x000fe40003f8e000 */
[----:B------:R-:W-:Y:S02]  /*13d0*/  FSETP.GEU.AND P3, PT, R75, R70, PT ;  /* 0x000000464b00720b */ /* 0x000fe40003f6e000 */
[----:B------:R-:W-:-:S04]  /*13e0*/  @!P0 FSEL R73, R73, R74, P1 ;  /* 0x0000004a49498208 */ /* 0x000fc80000800000 */
[----:B------:R-:W-:Y:S02]  /*13f0*/  FSETP.GEU.AND P0, PT, R73, R68, PT ;  /* 0x000000444900720b */ /* 0x000fe40003f0e000 */
[----:B------:R-:W-:Y:S02]  /*1400*/  FSETP.NAN.AND P2, PT, R72, R72, PT ;  /* 0x000000484800720b */ /* 0x000fe40003f48000 */
[----:B------:R-:W-:Y:S02]  /*1410*/  FSETP.NAN.AND P1, PT, R70, R70, PT ;  /* 0x000000464600720b */ /* 0x000fe40003f28000 */
[----:B------:R-:W-:Y:S02]  /*1420*/  @P4 FSEL R72, R72, R77, P2 ;  /* 0x0000004d48484208 */ /* 0x000fe40001000000 */
[----:B------:R-:W-:Y:S02]  /*1430*/  @P3 FSEL R70, R70, R75, P1 ;  /* 0x0000004b46463208 */ /* 0x000fe40000800000 */
[----:B------:R-:W-:-:S02]  /*1440*/  FSETP.NAN.AND P1, PT, R68, R68, PT ;  /* 0x000000444400720b */ /* 0x000fc40003f28000 */
[----:B------:R-:W-:Y:S02]  /*1450*/  FSETP.GEU.AND P4, PT, R72, R71, PT ;  /* 0x000000474800720b */ /* 0x000fe40003f8e000 */
[----:B------:R-:W-:Y:S02]  /*1460*/  FSETP.GEU.AND P3, PT, R70, R69, PT ;  /* 0x000000454600720b */ /* 0x000fe40003f6e000 */
[----:B------:R-:W-:-:S04]  /*1470*/  @P0 FSEL R68, R68, R73, P1 ;  /* 0x0000004944440208 */ /* 0x000fc80000800000 */
[----:B------:R-:W-:Y:S02]  /*1480*/  FSETP.GEU.AND P2, PT, R68, R67, PT ;  /* 0x000000434400720b */ /* 0x000fe40003f4e000 */
[----:B------:R-:W-:Y:S02]  /*1490*/  FSETP.NAN.AND P1, PT, R71, R71, PT ;  /* 0x000000474700720b */ /* 0x000fe40003f28000 */
[----:B------:R-:W-:Y:S02]  /*14a0*/  FSETP.NAN.AND P0, PT, R69, R69, PT ;  /* 0x000000454500720b */ /* 0x000fe40003f08000 */
[----:B------:R-:W-:Y:S02]  /*14b0*/  @P4 FSEL R71, R71, R72, P1 ;  /* 0x0000004847474208 */ /* 0x000fe40000800000 */
[----:B------:R-:W-:Y:S02]  /*14c0*/  @P3 FSEL R69, R69, R70, P0 ;  /* 0x0000004645453208 */ /* 0x000fe40000000000 */
[----:B------:R-:W-:-:S02]  /*14d0*/  FSETP.NAN.AND P3, PT, R67, R67, PT ;  /* 0x000000434300720b */ /* 0x000fc40003f68000 */
[----:B------:R-:W-:Y:S02]  /*14e0*/  FSETP.GEU.AND P1, PT, R71, R8, PT ;  /* 0x000000084700720b */ /* 0x000fe40003f2e000 */
[----:B------:R-:W-:Y:S02]  /*14f0*/  @P2 FSEL R67, R67, R68, P3 ;  /* 0x0000004443432208 */ /* 0x000fe40001800000 */
[----:B------:R-:W-:Y:S02]  /*1500*/  FSETP.GEU.AND P0, PT, R69, R64, PT ;  /* 0x000000404500720b */ /* 0x000fe40003f0e000 */
[----:B------:R-:W-:Y:S02]  /*1510*/  FSETP.GEU.AND P3, PT, R67, R62, PT ;  /* 0x0000003e4300720b */ /* 0x000fe40003f6e000 */
[----:B------:R-:W-:Y:S02]  /*1520*/  FSETP.NAN.AND P5, PT, R8, R8, PT ;  /* 0x000000080800720b */ /* 0x000fe40003fa8000 */
[----:B------:R-:W-:-:S02]  /*1530*/  FSETP.GT.AND P2, PT, R61, R66, PT ;  /* 0x000000423d00720b */ /* 0x000fc40003f44000 */
[----:B------:R-:W-:Y:S02]  /*1540*/  FSETP.NAN.AND P4, PT, R64, R64, PT ;  /* 0x000000404000720b */ /* 0x000fe40003f88000 */
[----:B------:R-:W-:Y:S02]  /*1550*/  @P1 FSEL R8, R8, R71, P5 ;  /* 0x0000004708081208 */ /* 0x000fe40002800000 */
[----:B------:R-:W-:Y:S02]  /*1560*/  FSETP.GT.AND P1, PT, R60, R65, PT ;  /* 0x000000413c00720b */ /* 0x000fe40003f24000 */
[----:B------:R-:W-:Y:S02]  /*1570*/  FSETP.NAN.AND P5, PT, R62, R62, PT ;  /* 0x0000003e3e00720b */ /* 0x000fe40003fa8000 */
[----:B------:R-:W-:Y:S02]  /*1580*/  @P0 FSEL R64, R64, R69, P4 ;  /* 0x0000004540400208 */ /* 0x000fe40002000000 */
[----:B------:R-:W-:-:S02]  /*1590*/  FSETP.GT.AND P0, PT, R58, R63, PT ;  /* 0x0000003f3a00720b */ /* 0x000fc40003f04000 */
[C---:B------:R-:W-:Y:S02]  /*15a0*/  FSETP.NAN.AND P4, PT, R61.reuse, R61, PT ;  /* 0x0000003d3d00720b */ /* 0x040fe40003f88000 */
[----:B------:R-:W-:Y:S02]  /*15b0*/  @P3 FSEL R62, R62, R67, P5 ;  /* 0x000000433e3e3208 */ /* 0x000fe40002800000 */
[----:B------:R-:W-:Y:S02]  /*15c0*/  @!P2 FSEL R61, R61, R66, P4 ;  /* 0x000000423d3da208 */ /* 0x000fe40002000000 */
[----:B------:R-:W-:Y:S02]  /*15d0*/  FSETP.NAN.AND P4, PT, R60, R60, PT ;  /* 0x0000003c3c00720b */ /* 0x000fe40003f88000 */
[----:B------:R-:W-:Y:S02]  /*15e0*/  FSETP.GEU.AND P2, PT, R64, R15, PT ;  /* 0x0000000f4000720b */ /* 0x000fe40003f4e000 */
[----:B------:R-:W-:-:S02]  /*15f0*/  FSETP.GEU.AND P3, PT, R62, R27, PT ;  /* 0x0000001b3e00720b */ /* 0x000fc40003f6e000 */
[----:B------:R-:W-:Y:S02]  /*1600*/  FSETP.NAN.AND P5, PT, R58, R58, PT ;  /* 0x0000003a3a00720b */ /* 0x000fe40003fa8000 */
[----:B------:R-:W-:Y:S02]  /*1610*/  @!P1 FSEL R60, R60, R65, P4 ;  /* 0x000000413c3c9208 */ /* 0x000fe40002000000 */
[----:B------:R-:W-:Y:S02]  /*1620*/  FSETP.GEU.AND P1, PT, R61, R40, PT ;  /* 0x000000283d00720b */ /* 0x000fe40003f2e000 */
[----:B------:R-:W-:Y:S02]  /*1630*/  @!P0 FSEL R58, R58, R63, P5 ;  /* 0x0000003f3a3a8208 */ /* 0x000fe40002800000 */
[----:B------:R-:W-:Y:S02]  /*1640*/  FSETP.GEU.AND P0, PT, R60, R43, PT ;  /* 0x0000002b3c00720b */ /* 0x000fe40003f0e000 */
[----:B------:R-:W-:-:S02]  /*1650*/  FSETP.NAN.AND P5, PT, R15, R15, PT ;  /* 0x0000000f0f00720b */ /* 0x000fc40003fa8000 */
[----:B------:R-:W-:Y:S02]  /*1660*/  FSETP.NAN.AND P4, PT, R27, R27, PT ;  /* 0x0000001b1b00720b */ /* 0x000fe40003f88000 */
[----:B------:R-:W-:Y:S02]  /*1670*/  @P2 FSEL R15, R15, R64, P5 ;  /* 0x000000400f0f2208 */ /* 0x000fe40002800000 */
[----:B------:R-:W-:Y:S02]  /*1680*/  @P3 FSEL R27, R27, R62, P4 ;  /* 0x0000003e1b1b3208 */ /* 0x000fe40002000000 */
[----:B------:R-:W-:Y:S02]  /*1690*/  FSETP.NAN.AND P4, PT, R40, R40, PT ;  /* 0x000000282800720b */ /* 0x000fe40003f88000 */
[----:B------:R-:W-:Y:S02]  /*16a0*/  FSETP.GEU.AND P2, PT, R58, R41, PT ;  /* 0x000000293a00720b */ /* 0x000fe40003f4e000 */
[----:B------:R-:W-:-:S02]  /*16b0*/  FSETP.GT.AND P3, PT, R39, R42, PT ;  /* 0x0000002a2700720b */ /* 0x000fc40003f64000 */
[C---:B------:R-:W-:Y:S02]  /*16c0*/  FSETP.NAN.AND P5, PT, R43.reuse, R43, PT ;  /* 0x0000002b2b00720b */ /* 0x040fe40003fa8000 */
[----:B------:R-:W-:Y:S02]  /*16d0*/  @P1 FSEL R40, R40, R61, P4 ;  /* 0x0000003d28281208 */ /* 0x000fe40002000000 */
[----:B------:R-:W-:Y:S02]  /*16e0*/  FSETP.GT.AND P1, PT, R38, R59, PT ;  /* 0x0000003b2600720b */ /* 0x000fe40003f24000 */
[----:B------:R-:W-:Y:S02]  /*16f0*/  @P0 FSEL R43, R43, R60, P5 ;  /* 0x0000003c2b2b0208 */ /* 0x000fe40002800000 */
[----:B------:R-:W-:Y:S02]  /*1700*/  FSETP.GEU.AND P0, PT, R40, R37, PT ;  /* 0x000000252800720b */ /* 0x000fe40003f0e000 */
[----:B------:R-:W-:-:S02]  /*1710*/  FSETP.NAN.AND P5, PT, R41, R41, PT ;  /* 0x000000292900720b */ /* 0x000fc40003fa8000 */
[----:B------:R-:W-:Y:S02]  /*1720*/  FSETP.NAN.AND P4, PT, R39, R39, PT ;  /* 0x000000272700720b */ /* 0x000fe40003f88000 */
[----:B------:R-:W-:Y:S02]  /*1730*/  @P2 FSEL R41, R41, R58, P5 ;  /* 0x0000003a29292208 */ /* 0x000fe40002800000 */
[----:B------:R-:W-:Y:S02]  /*1740*/  @!P3 FSEL R39, R39, R42, P4 ;  /* 0x0000002a2727b208 */ /* 0x000fe40002000000 */
[----:B------:R-:W-:Y:S02]  /*1750*/  FSETP.NAN.AND P2, PT, R38, R38, PT ;  /* 0x000000262600720b */ /* 0x000fe40003f48000 */
[----:B------:R-:W-:Y:S02]  /*1760*/  FSETP.GEU.AND P4, PT, R43, R36, PT ;  /* 0x000000242b00720b */ /* 0x000fe40003f8e000 */
[----:B------:R-:W-:-:S02]  /*1770*/  FSETP.GEU.AND P5, PT, R41, R34, PT ;  /* 0x000000222900720b */ /* 0x000fc40003fae000 */
[C---:B------:R-:W-:Y:S02]  /*1780*/  FSETP.NAN.AND P3, PT, R37.reuse, R37, PT ;  /* 0x000000252500720b */ /* 0x040fe40003f68000 */
[----:B------:R-:W-:Y:S02]  /*1790*/  @!P1 FSEL R38, R38, R59, P2 ;  /* 0x0000003b26269208 */ /* 0x000fe40001000000 */
[----:B------:R-:W-:Y:S02]  /*17a0*/  @P0 FSEL R37, R37, R40, P3 ;  /* 0x0000002825250208 */ /* 0x000fe40001800000 */
[----:B------:R-:W-:Y:S02]  /*17b0*/  FSETP.GEU.AND P3, PT, R39, R32, PT ;  /* 0x000000202700720b */ /* 0x000fe40003f6e000 */
[----:B------:R-:W-:Y:S02]  /*17c0*/  FSETP.GEU.AND P2, PT, R38, R35, PT ;  /* 0x000000232600720b */ /* 0x000fe40003f4e000 */
[----:B------:R-:W-:-:S02]  /*17d0*/  FSETP.NAN.AND P0, PT, R36, R36, PT ;  /* 0x000000242400720b */ /* 0x000fc40003f08000 */
[----:B------:R-:W-:Y:S02]  /*17e0*/  FSETP.NAN.AND P1, PT, R34, R34, PT ;  /* 0x000000222200720b */ /* 0x000fe40003f28000 */
[----:B------:R-:W-:Y:S02]  /*17f0*/  @P4 FSEL R36, R36, R43, P0 ;  /* 0x0000002b24244208 */ /* 0x000fe40000000000 */
[----:B------:R-:W-:Y:S02]  /*1800*/  @P5 FSEL R34, R34, R41, P1 ;  /* 0x0000002922225208 */ /* 0x000fe40000800000 */
[----:B------:R-:W-:Y:S02]  /*1810*/  FSETP.NAN.AND P4, PT, R32, R32, PT ;  /* 0x000000202000720b */ /* 0x000fe40003f88000 */
[----:B------:R-:W-:Y:S02]  /*1820*/  FSETP.GEU.AND P0, PT, R37, R30, PT ;  /* 0x0000001e2500720b */ /* 0x000fe40003f0e000 */
[----:B------:R-:W-:-:S02]  /*1830*/  FSETP.GEU.AND P1, PT, R36, R33, PT ;  /* 0x000000212400720b */ /* 0x000fc40003f2e000 */
[C---:B------:R-:W-:Y:S02]  /*1840*/  FSETP.NAN.AND P5, PT, R35.reuse, R35, PT ;  /* 0x000000232300720b */ /* 0x040fe40003fa8000 */
[----:B------:R-:W-:Y:S02]  /*1850*/  @P3 FSEL R32, R32, R39, P4 ;  /* 0x0000002720203208 */ /* 0x000fe40002000000 */
[----:B------:R-:W-:Y:S02]  /*1860*/  @P2 FSEL R35, R35, R38, P5 ;  /* 0x0000002623232208 */ /* 0x000fe40002800000 */
[----:B------:R-:W-:Y:S02]  /*1870*/  FSETP.GEU.AND P2, PT, R34, R31, PT ;  /* 0x0000001f2200720b */ /* 0x000fe40003f4e000 */
[----:B------:R-:W-:Y:S02]  /*1880*/  FSETP.GEU.AND P3, PT, R32, R29, PT ;  /* 0x0000001d2000720b */ /* 0x000fe40003f6e000 */
[----:B------:R-:W-:-:S02]  /*1890*/  FSETP.NAN.AND P4, PT, R30, R30, PT ;  /* 0x0000001e1e00720b */ /* 0x000fc40003f88000 */
[C---:B------:R-:W-:Y:S02]  /*18a0*/  FSETP.NAN.AND P5, PT, R33.reuse, R33, PT ;  /* 0x000000212100720b */ /* 0x040fe40003fa8000 */
[----:B------:R-:W-:Y:S02]  /*18b0*/  @P0 FSEL R30, R30, R37, P4 ;  /* 0x000000251e1e0208 */ /* 0x000fe40002000000 */
[----:B------:R-:W-:Y:S02]  /*18c0*/  @P1 FSEL R33, R33, R36, P5 ;  /* 0x0000002421211208 */ /* 0x000fe40002800000 */
[----:B------:R-:W-:Y:S02]  /*18d0*/  FSETP.NAN.AND P5, PT, R31, R31, PT ;  /* 0x0000001f1f00720b */ /* 0x000fe40003fa8000 */
[----:B------:R-:W-:Y:S02]  /*18e0*/  FSETP.GEU.AND P1, PT, R35, R28, PT ;  /* 0x0000001c2300720b */ /* 0x000fe40003f2e000 */
[----:B------:R-:W-:-:S02]  /*18f0*/  FSETP.GEU.AND P0, PT, R30, R25, PT ;  /* 0x000000191e00720b */ /* 0x000fc40003f0e000 */
[----:B------:R-:W-:Y:S02]  /*1900*/  FSETP.NAN.AND P4, PT, R29, R29, PT ;  /* 0x0000001d1d00720b */ /* 0x000fe40003f88000 */
        /* <DEDUP_REMOVED lines=33> */
[----:B------:R-:W-:Y:S02]  /*1b20*/  FSETP.NAN.AND P5, PT, R18, R18, PT ;  /* 0x000000121200720b */ /* 0x000fe40003fa8000 */
[----:B------:R-:W-:-:S02]  /*1b30*/  FSETP.GEU.AND P0, PT, R22, R89, PT ;  /* 0x000000591600720b */ /* 0x000fc40003f0e000 */
[----:B------:R-:W-:Y:S02]  /*1b40*/  FSETP.GEU.AND P1, PT, R20, R87, PT ;  /* 0x000000571400720b */ /* 0x000fe40003f2e000 */
        /* <DEDUP_REMOVED lines=9> */
[----:B------:R-:W-:Y:S01]  /*1be0*/  FSETP.NAN.AND P5, PT, R91, R91, PT ;  /* 0x0000005b5b00720b */ /* 0x000fe20003fa8000 */
[----:B------:R-:W0:Y:S01]  /*1bf0*/  S2R R11, SR_TID.X ;  /* 0x00000000000b7919 */ /* 0x000e220000002100 */
[----:B----4-:R-:W-:-:S02]  /*1c00*/  FSETP.GEU.AND P4, PT, R21, R90, PT ;  /* 0x0000005a1500720b */ /* 0x010fc40003f8e000 */
[----:B------:R-:W-:Y:S02]  /*1c10*/  FSETP.GEU.AND P0, PT, R17, R88, PT ;  /* 0x000000581100720b */ /* 0x000fe40003f0e000 */
[----:B------:R-:W-:Y:S02]  /*1c20*/  @P3 FSEL R16, R16, R19, P1 ;  /* 0x0000001310103208 */ /* 0x000fe40000800000 */
[----:B------:R-:W-:Y:S02]  /*1c30*/  @P2 FSEL R91, R91, R18, P5 ;  /* 0x000000125b5b2208 */ /* 0x000fe40002800000 */
[----:B------:R-:W-:Y:S02]  /*1c40*/  FSETP.GEU.AND P1, PT, R16, R55, PT ;  /* 0x000000371000720b */ /* 0x000fe40003f2e000 */
[----:B------:R-:W-:Y:S02]  /*1c50*/  FSETP.GEU.AND P2, PT, R91, R54, PT ;  /* 0x000000365b00720b */ /* 0x000fe40003f4e000 */
[----:B------:R-:W-:-:S02]  /*1c60*/  FSETP.NAN.AND P6, PT, R90, R90, PT ;  /* 0x0000005a5a00720b */ /* 0x000fc40003fc8000 */
[----:B------:R-:W-:Y:S01]  /*1c70*/  FSETP.NAN.AND P3, PT, R88, R88, PT ;  /* 0x000000585800720b */ /* 0x000fe20003f68000 */
[----:B------:R-:W1:Y:S01]  /*1c80*/  S2UR UR5, SR_CgaCtaId ;  /* 0x00000000000579c3 */ /* 0x000e620000008800 */
        /* <DEDUP_REMOVED lines=11> */
[C---:B------:R-:W-:Y:S02]  /*1d40*/  FSETP.NAN.AND P5, PT, R10.reuse, R10, PT ;  /* 0x0000000a0a00720b */ /* 0x040fe40003fa8000 */
[----:B------:R-:W-:Y:S02]  /*1d50*/  @P0 SEL R57, R57, R8, P4 ;  /* 0x0000000839390207 */ /* 0x000fe40002000000 */
[----:B------:R-:W-:Y:S02]  /*1d60*/  @P3 SEL R10, R10, R15, P5 ;  /* 0x0000000f0a0a3207 */ /* 0x000fe40002800000 */
[----:B------:R-:W-:Y:S02]  /*1d70*/  FSETP.NAN.AND P4, PT, R56, R56, PT ;  /* 0x000000383800720b */ /* 0x000fe40003f88000 */
[----:B------:R-:W-:Y:S02]  /*1d80*/  FSETP.GEU.AND P3, PT, R90, R83, PT ;  /* 0x000000535a00720b */ /* 0x000fe40003f6e000 */
[----:B------:R-:W-:-:S02]  /*1d90*/  FSETP.GEU.AND P0, PT, R88, R7, PT ;  /* 0x000000075800720b */ /* 0x000fc40003f0e000 */
[----:B------:R-:W-:Y:S01]  /*1da0*/  FSETP.NAN.AND P5, PT, R14, R14, PT ;  /* 0x0000000e0e00720b */ /* 0x000fe20003fa8000 */
[----:B0-----:R-:W-:Y:S01]  /*1db0*/  IMAD.SHL.U32 R4, R11, 0x40, RZ ;  /* 0x000000400b047824 */ /* 0x001fe200078e00ff */
[----:B------:R-:W-:Y:S01]  /*1dc0*/  SHF.R.U32.HI R9, RZ, 0x4, R11 ;  /* 0x00000004ff097819 */ /* 0x000fe2000001160b */
[----:B------:R-:W-:Y:S01]  /*1dd0*/  UMOV UR4, 0x400 ;  /* 0x0000040000047882 */ /* 0x000fe20000000000 */
[----:B------:R-:W-:Y:S02]  /*1de0*/  @P1 SEL R56, R56, R89, P4 ;  /* 0x0000005938381207 */ /* 0x000fe40002000000 */
[----:B------:R-:W-:Y:S02]  /*1df0*/  @P2 SEL R14, R14, R87, P5 ;  /* 0x000000570e0e2207 */ /* 0x000fe40002800000 */
[----:B------:R-:W-:Y:S02]  /*1e00*/  FSETP.GEU.AND P2, PT, R55, R46, PT ;  /* 0x0000002e3700720b */ /* 0x000fe40003f4e000 */
[----:B------:R-:W-:Y:S01]  /*1e10*/  FSETP.GEU.AND P1, PT, R54, R47, PT ;  /* 0x0000002f3600720b */ /* 0x000fe20003f2e000 */
[----:B-1----:R-:W-:Y:S01]  /*1e20*/  UPRMT UR4, UR5, 0x654, UR4 ;  /* 0x0000065405047896 */ /* 0x002fe20008000004 */
[----:B------:R-:W-:-:S02]  /*1e30*/  SGXT.U32 R9, R9, 0x3 ;  /* 0x000000030909781a */ /* 0x000fc40000000000 */
[----:B------:R-:W-:Y:S02]  /*1e40*/  LOP3.LUT R4, R4, 0x3c0, RZ, 0xc0, !PT ;  /* 0x000003c004047812 */ /* 0x000fe400078ec0ff */
[----:B------:R-:W-:Y:S02]  /*1e50*/  FSETP.NAN.AND P4, PT, R83, R83, PT ;  /* 0x000000535300720b */ /* 0x000fe40003f88000 */
[----:B------:R-:W-:Y:S02]  /*1e60*/  FSETP.NAN.AND P5, PT, R7, R7, PT ;  /* 0x000000070700720b */ /* 0x000fe40003fa8000 */
[C---:B------:R-:W-:Y:S02]  /*1e70*/  LOP3.LUT R9, R4.reuse, R9, RZ, 0xfc, !PT ;  /* 0x0000000904097212 */ /* 0x040fe400078efcff */
[----:B------:R-:W-:Y:S02]  /*1e80*/  LEA.HI R4, R4, UR4, RZ, 0x1e ;  /* 0x0000000404047c11 */ /* 0x000fe4000f8ff0ff */
[----:B------:R-:W-:-:S02]  /*1e90*/  @P3 SEL R83, R83, R90, P4 ;  /* 0x0000005a53533207 */ /* 0x000fc40002000000 */
[----:B------:R-:W-:Y:S02]  /*1ea0*/  @P0 SEL R7, R7, R88, P5 ;  /* 0x0000005807070207 */ /* 0x000fe40002800000 */
[C---:B------:R-:W-:Y:S02]  /*1eb0*/  FSETP.NAN.AND P0, PT, R46.reuse, R46, PT ;  /* 0x0000002e2e00720b */ /* 0x040fe40003f08000 */
[----:B------:R-:W-:Y:S01]  /*1ec0*/  FSETP.NAN.AND P3, PT, R47, R47, PT ;  /* 0x0000002f2f00720b */ /* 0x000fe20003f68000 */
[----:B------:R-:W-:Y:S01]  /*1ed0*/  IMAD R13, R9, 0x4, R4 ;  /* 0x00000004090d7824 */ /* 0x000fe200078e0204 */
[----:B------:R-:W-:Y:S02]  /*1ee0*/  @P2 SEL R46, R46, R55, P0 ;  /* 0x000000372e2e2207 */ /* 0x000fe40000000000 */
[----:B------:R-:W-:Y:S02]  /*1ef0*/  @P1 SEL R47, R47, R54, P3 ;  /* 0x000000362f2f1207 */ /* 0x000fe40001800000 */
[----:B------:R-:W-:Y:S04]  /*1f00*/  STS [R13], R57 ;  /* 0x000000390d007388 */ /* 0x000fe80000000800 */
[----:B------:R-:W-:Y:S04]  /*1f10*/  STS [R13+0x20], R10 ;  /* 0x0000200a0d007388 */ /* 0x000fe80000000800 */
[----:B------:R-:W-:Y:S04]  /*1f20*/  STS [R13+0x40], R56 ;  /* 0x000040380d007388 */ /* 0x000fe80000000800 */
[----:B------:R-:W-:Y:S04]  /*1f30*/  STS [R13+0x60], R14 ;  /* 0x0000600e0d007388 */ /* 0x000fe80000000800 */
[----:B------:R-:W-:Y:S04]  /*1f40*/  STS [R13+0x80], R83 ;  /* 0x000080530d007388 */ /* 0x000fe80000000800 */
[----:B------:R0:W-:Y:S04]  /*1f50*/  STS [R13+0xa0], R7 ;  /* 0x0000a0070d007388 */ /* 0x0001e80000000800 */
[----:B------:R-:W-:Y:S04]  /*1f60*/  STS [R13+0xc0], R46 ;  /* 0x0000c02e0d007388 */ /* 0x000fe80000000800 */
[----:B------:R1:W-:Y:S01]  /*1f70*/  STS [R13+0xe0], R47 ;  /* 0x0000e02f0d007388 */ /* 0x0003e20000000800 */
[C---:B------:R-:W-:Y:S01]  /*1f80*/  IMAD.SHL.U32 R12, R11.reuse, 0x4, RZ ;  /* 0x000000040b0c7824 */ /* 0x040fe200078e00ff */
[----:B------:R-:W-:-:S04]  /*1f90*/  LOP3.LUT R4, R11, 0x70, RZ, 0xc0, !PT ;  /* 0x000000700b047812 */ /* 0x000fc800078ec0ff */
[----:B------:R-:W-:Y:S01]  /*1fa0*/  LOP3.LUT R12, R12, 0x1fc, RZ, 0xc0, !PT ;  /* 0x000001fc0c0c7812 */ /* 0x000fe200078ec0ff */
[----:B------:R-:W-:-:S04]  /*1fb0*/  VIADD R9, R4, UR4 ;  /* 0x0000000404097c36 */ /* 0x000fc80008000000 */
[----:B------:R-:W-:Y:S01]  /*1fc0*/  IMAD R9, R12, 0x4, R9 ;  /* 0x000000040c097824 */ /* 0x000fe200078e0209 */
[----:B------:R-:W-:Y:S01]  /*1fd0*/  BAR.SYNC.DEFER_BLOCKING 0x0 ;  /* 0x0000000000007b1d */ /* 0x000fe20000010000 */
[----:B------:R-:W-:Y:S01]  /*1fe0*/  IMAD.SHL.U32 R5, R5, 0x4, RZ ;  /* 0x0000000405057824 */ /* 0x000fe200078e00ff */
[----:B------:R-:W-:-:S04]  /*1ff0*/  SHF.R.S32.HI R0, RZ, 0x19, R0 ;  /* 0x00000019ff007819 */ /* 0x000fc80000011400 */
[----:B------:R-:W-:Y:S02]  /*2000*/  LOP3.LUT R6, R6, 0x3c, R5, 0xf8, !PT ;  /* 0x0000003c06067812 */ /* 0x000fe400078ef805 */
[----:B------:R-:W-:-:S04]  /*2010*/  SGXT R5, R0, 0x1 ;  /* 0x000000010005781a */ /* 0x000fc80000000200 */
[----:B------:R-:W-:Y:S02]  /*2020*/  LEA.HI R0, R5, R6, RZ, 0x8 ;  /* 0x0000000605007211 */ /* 0x000fe400078f40ff */
[----:B------:R-:W2:Y:S01]  /*2030*/  LDC.64 R4, c[0x0][0x218] ;  /* 0x00008600ff047b82 */ /* 0x000ea20000000a00 */
[----:B------:R-:W3:Y:S01]  /*2040*/  LDS.128 R8, [R9] ;  /* 0x0000000009087984 */ /* 0x000ee20000000c00 */
[----:B0-----:R-:W-:-:S05]  /*2050*/  LOP3.LUT R7, R0, 0xffffff00, RZ, 0xc0, !PT ;  /* 0xffffff0000077812 */ /* 0x001fca00078ec0ff */
[----:B------:R-:W-:Y:S01]  /*2060*/  IMAD.IADD R7, R6, 0x1, -R7 ;  /* 0x0000000106077824 */ /* 0x000fe200078e0a07 */
[----:B------:R-:W-:Y:S02]  /*2070*/  SHF.R.S32.HI R6, RZ, 0x8, R0 ;  /* 0x00000008ff067819 */ /* 0x000fe40000011400 */
[----:B------:R-:W-:-:S03]  /*2080*/  LOP3.LUT R0, R2, R3, RZ, 0xfc, !PT ;  /* 0x0000000302007212 */ /* 0x000fc600078efcff */
[----:B------:R-:W-:Y:S01]  /*2090*/  IMAD R7, R6, 0x900, R7 ;  /* 0x0000090006077824 */ /* 0x000fe200078e0207 */
[----:B------:R-:W-:Y:S02]  /*20a0*/  LOP3.LUT R6, R2, 0x8, R3, 0xfe, !PT ;  /* 0x0000000802067812 */ /* 0x000fe400078efe03 */
[----:B-1----:R-:W-:Y:S02]  /*20b0*/  LOP3.LUT R13, R12, 0x200, RZ, 0xfc, !PT ;  /* 0x000002000c0d7812 */ /* 0x002fe400078efcff */
[----:B------:R-:W-:Y:S02]  /*20c0*/  ISETP.GE.AND P1, PT, R0, 0x9, PT ;  /* 0x000000090000780c */ /* 0x000fe40003f26270 */
[----:B------:R-:W-:Y:S01]  /*20d0*/  ISETP.GE.AND P0, PT, R6, 0x9, PT ;  /* 0x000000090600780c */ /* 0x000fe20003f06270 */
[----:B------:R-:W-:Y:S01]  /*20e0*/  IMAD R3, R0, 0x100, R7 ;  /* 0x0000010000037824 */ /* 0x000fe200078e0207 */
[----:B------:R-:W-:-:S03]  /*20f0*/  SHF.R.U32.HI R13, RZ, 0x2, R13 ;  /* 0x00000002ff0d7819 */ /* 0x000fc6000001160d */
[----:B--2---:R-:W-:Y:S01]  /*2100*/  IMAD.WIDE R2, R3, 0x4, R4 ;  /* 0x0000000403027825 */ /* 0x004fe200078e0204 */
[----:B------:R-:W-:-:S05]  /*2110*/  LOP3.LUT R13, R13, 0xf0, RZ, 0xc0, !PT ;  /* 0x000000f00d0d7812 */ /* 0x000fca00078ec0ff */
[----:B------:R-:W-:-:S04]  /*2120*/  VIADD R13, R13, UR4 ;  /* 0x000000040d0d7c36 */ /* 0x000fc80008000000 */
[----:B------:R-:W-:Y:S01]  /*2130*/  IMAD R13, R12, 0x4, R13 ;  /* 0x000000040c0d7824 */ /* 0x000fe200078e020d */
[----:B---3--:R0:W-:Y:S02]  /*2140*/  @!P1 STG.E.128 desc[UR6][R2.64], R8 ;  /* 0x0000000802009986 */ /* 0x0081e4000c101d06 */
[----:B0-----:R-:W-:Y:S05]  /*2150*/  @P0 EXIT ;  /* 0x000000000000094d */ /* 0x001fea0003800000 */
[----:B------:R-:W1:Y:S01]  /*2160*/  LDS.128 R12, [R13+0x800] ;  /* 0x000800000d0c7984 */ /* 0x000e620000000c00 */
[----:B0-----:R-:W-:-:S04]  /*2170*/  IMAD R3, R6, 0x100, R7 ;  /* 0x0000010006037824 */ /* 0x001fc800078e0207 */
[----:B------:R-:W-:-:S05]  /*2180*/  IMAD.WIDE R2, R3, 0x4, R4 ;  /* 0x0000000403027825 */ /* 0x000fca00078e0204 */
[----:B-1----:R-:W-:Y:S01]  /*2190*/  STG.E.128 desc[UR6][R2.64], R12 ;  /* 0x0000000c02007986 */ /* 0x002fe2000c101d06 */
[----:B------:R-:W-:Y:S05]  /*21a0*/  EXIT ;  /* 0x000000000000794d */ /* 0x000fea0003800000 */
.L_x_0:
[----:B------:R-:W-:-:S00]  /*21b0*/  BRA `(.L_x_0) ;  /* 0xfffffffc00fc7947 */ /* 0x000fc0000383ffff */
[----:B------:R-:W-:-:S00]  /*21c0*/  NOP ;  /* 0x0000000000007918 */ /* 0x000fc00000000000 */
        /* <DEDUP_REMOVED lines=11> */
.L_x_1:


//--------------------- .nv.shared.triton_poi_fused_max_pool2d_with_indices_13 --------------------------
	.section	.nv.shared.triton_poi_fused_max_pool2d_with_indices_13,"aw",@nobits
	.sectionflags	@""
	.align	16
	.zero		1024


//--------------------- .nv.constant0.triton_poi_fused_max_pool2d_with_indices_13 --------------------------
	.section	.nv.constant0.triton_poi_fused_max_pool2d_with_indices_13,"a",@progbits
	.sectionflags	@""
	.align	4
.nv.constant0.triton_poi_fused_max_pool2d_with_indices_13:
	.zero		552
